	.target	sm_100a

	.elftype	@"ET_EXEC"


//--------------------- .note.nv.tkinfo           --------------------------
	.section	.note.nv.tkinfo,"",@"SHT_NOTE"
	.sectionflags	@"SHF_NOTE_NV_TKINFO"
	.tkinfo
        /*0018*/ 	.word	0x00000002
        /*0030*/ 	.string	""
        /*0030*/ 	.string	"ptxas"
        /*0030*/ 	.string	"Cuda compilation tools, release 13.0, V13.0.88"
        /*0030*/ 	.string	"Build cuda_13.0.r13.0/compiler.36424714_0"
        /*0030*/ 	.string	"-arch sm_100a -m 64 "



//--------------------- .note.nv.cuinfo           --------------------------
	.section	.note.nv.cuinfo,"",@"SHT_NOTE"
	.sectionflags	@"SHF_NOTE_NV_CUINFO"
        /*0018*/ 	.short	0x0002
        /*001a*/ 	.short	0x0064
        /*001c*/ 	.short	0x0082
	.zero		2


//--------------------- .nv.info                  --------------------------
	.section	.nv.info,"",@"SHT_CUDA_INFO"
	.align	4


	//----- nvinfo : EIATTR_REGCOUNT
	.align		4
        /*0000*/ 	.byte	0x04, 0x2f
        /*0002*/ 	.short	(.L_19 - .L_18)
	.align		4
.L_18:
        /*0004*/ 	.word	index@(_ZN7cutlass13device_kernelINS_4gemm6kernel13GemmUniversalIN4cute5tupleIJiiiiEEENS1_10collective13CollectiveMmaINS1_35MainloopSm100TmaUmmaWarpSpecializedILi34ELi2ELi4ENS5_IJNS4_1CILi1EEESB_SB_EEEEENS5_IJNSA_ILi64EEENSA_ILi128EEENSA_ILi32EEEEEENS_12float_e5m2_tENS5_IJSB_llEEENS_12float_e4m3_tESJ_NS4_8TiledMMAINS4_8MMA_AtomIJNS4_10MMA_TraitsINS4_19SM100_MMA_F8F6F4_SSEJSI_SK_fSE_SF_NS4_17integral_constantINS4_4UMMA5MajorELSR_1EEESS_NSP_INSQ_7ScaleInELST_0EEESU_EEEEEENS4_6LayoutISC_NS5_IJNSA_ILi0EEESY_SY_EEEEENS5_IJNS4_10UnderscoreES11_S11_EEEEENS4_13SM90_TMA_LOADENS4_14ComposedLayoutINS4_7SwizzleILi2ELi4ELi3EEENS4_18smem_ptr_flag_bitsILi8EEENSX_INS5_IJSE_NSA_ILi8EEEEEENS5_IJSB_SE_EEEEEEEvNS4_8identityES14_NS15_INS16_ILi3ELi4ELi3EEES19_NSX_INS5_IJSF_S1A_EEENS5_IJSB_SF_EEEEEEEvS1F_EENS_8epilogue10collective18CollectiveEpilogueINS1M_23Sm100TmaWarpSpecializedILi2ELi2ELi32ELb0ELb0EEEJSH_NS5_IJNSX_ISE_SB_EES1R_EEESI_NS5_IJlSB_lEEESI_S1T_NS1M_6fusion15FusionCallbacksIS1Q_NS1U_17LinearCombinationISI_fSI_fLNS_15FloatRoundStyleE2EEESH_S1S_JEEENS4_5SM1004TMEM4LOAD26SM100_TMEM_LOAD_16dp32b32xES14_NS15_IS17_S19_NSX_INS5_IJS1A_SE_EEENS5_IJSE_SB_EEEEEEENS4_39AutoVectorizingCopyWithAssumedAlignmentILi128EEENS4_14SM90_TMA_STOREES27_S29_S29_EEEvvEEEEvNT_6ParamsE)
        /*0008*/ 	.word	0x00000080


	//----- nvinfo : EIATTR_FRAME_SIZE
	.align		4
.L_19:
        /*000c*/ 	.byte	0x04, 0x11
        /*000e*/ 	.short	(.L_21 - .L_20)
	.align		4
.L_20:
        /*0010*/ 	.word	index@($__internal_2_$__cuda_sm10x_tcgen05_guardrail_trap_unallocated_columns_being_dealloced)
        /*0014*/ 	.word	0x00000000


	//----- nvinfo : EIATTR_FRAME_SIZE
	.align		4
.L_21:
        /*0018*/ 	.byte	0x04, 0x11
        /*001a*/ 	.short	(.L_23 - .L_22)
	.align		4
.L_22:
        /*001c*/ 	.word	index@($__internal_1_$__cuda_sm10x_tcgen05_guardrail_trap_phase_invalid_during_alloc)
        /*0020*/ 	.word	0x00000000


	//----- nvinfo : EIATTR_FRAME_SIZE
	.align		4
.L_23:
        /*0024*/ 	.byte	0x04, 0x11
        /*0026*/ 	.short	(.L_25 - .L_24)
	.align		4
.L_24:
        /*0028*/ 	.word	index@($__internal_0_$__cuda_sm10x_tcgen05_guardrail_trap_col_being_dealloced_not_returned_by_alloc)
        /*002c*/ 	.word	0x00000000


	//----- nvinfo : EIATTR_FRAME_SIZE
	.align		4
.L_25:
        /*0030*/ 	.byte	0x04, 0x11
        /*0032*/ 	.short	(.L_27 - .L_26)
	.align		4
.L_26:
        /*0034*/ 	.word	index@(_ZN7cutlass13device_kernelINS_4gemm6kernel13GemmUniversalIN4cute5tupleIJiiiiEEENS1_10collective13CollectiveMmaINS1_35MainloopSm100TmaUmmaWarpSpecializedILi34ELi2ELi4ENS5_IJNS4_1CILi1EEESB_SB_EEEEENS5_IJNSA_ILi64EEENSA_ILi128EEENSA_ILi32EEEEEENS_12float_e5m2_tENS5_IJSB_llEEENS_12float_e4m3_tESJ_NS4_8TiledMMAINS4_8MMA_AtomIJNS4_10MMA_TraitsINS4_19SM100_MMA_F8F6F4_SSEJSI_SK_fSE_SF_NS4_17integral_constantINS4_4UMMA5MajorELSR_1EEESS_NSP_INSQ_7ScaleInELST_0EEESU_EEEEEENS4_6LayoutISC_NS5_IJNSA_ILi0EEESY_SY_EEEEENS5_IJNS4_10UnderscoreES11_S11_EEEEENS4_13SM90_TMA_LOADENS4_14ComposedLayoutINS4_7SwizzleILi2ELi4ELi3EEENS4_18smem_ptr_flag_bitsILi8EEENSX_INS5_IJSE_NSA_ILi8EEEEEENS5_IJSB_SE_EEEEEEEvNS4_8identityES14_NS15_INS16_ILi3ELi4ELi3EEES19_NSX_INS5_IJSF_S1A_EEENS5_IJSB_SF_EEEEEEEvS1F_EENS_8epilogue10collective18CollectiveEpilogueINS1M_23Sm100TmaWarpSpecializedILi2ELi2ELi32ELb0ELb0EEEJSH_NS5_IJNSX_ISE_SB_EES1R_EEESI_NS5_IJlSB_lEEESI_S1T_NS1M_6fusion15FusionCallbacksIS1Q_NS1U_17LinearCombinationISI_fSI_fLNS_15FloatRoundStyleE2EEESH_S1S_JEEENS4_5SM1004TMEM4LOAD26SM100_TMEM_LOAD_16dp32b32xES14_NS15_IS17_S19_NSX_INS5_IJS1A_SE_EEENS5_IJSE_SB_EEEEEEENS4_39AutoVectorizingCopyWithAssumedAlignmentILi128EEENS4_14SM90_TMA_STOREES27_S29_S29_EEEvvEEEEvNT_6ParamsE)
        /*0038*/ 	.word	0x00000000


	//----- nvinfo : EIATTR_MIN_STACK_SIZE
	.align		4
.L_27:
        /*003c*/ 	.byte	0x04, 0x12
        /*003e*/ 	.short	(.L_29 - .L_28)
	.align		4
.L_28:
        /*0040*/ 	.word	index@(_ZN7cutlass13device_kernelINS_4gemm6kernel13GemmUniversalIN4cute5tupleIJiiiiEEENS1_10collective13CollectiveMmaINS1_35MainloopSm100TmaUmmaWarpSpecializedILi34ELi2ELi4ENS5_IJNS4_1CILi1EEESB_SB_EEEEENS5_IJNSA_ILi64EEENSA_ILi128EEENSA_ILi32EEEEEENS_12float_e5m2_tENS5_IJSB_llEEENS_12float_e4m3_tESJ_NS4_8TiledMMAINS4_8MMA_AtomIJNS4_10MMA_TraitsINS4_19SM100_MMA_F8F6F4_SSEJSI_SK_fSE_SF_NS4_17integral_constantINS4_4UMMA5MajorELSR_1EEESS_NSP_INSQ_7ScaleInELST_0EEESU_EEEEEENS4_6LayoutISC_NS5_IJNSA_ILi0EEESY_SY_EEEEENS5_IJNS4_10UnderscoreES11_S11_EEEEENS4_13SM90_TMA_LOADENS4_14ComposedLayoutINS4_7SwizzleILi2ELi4ELi3EEENS4_18smem_ptr_flag_bitsILi8EEENSX_INS5_IJSE_NSA_ILi8EEEEEENS5_IJSB_SE_EEEEEEEvNS4_8identityES14_NS15_INS16_ILi3ELi4ELi3EEES19_NSX_INS5_IJSF_S1A_EEENS5_IJSB_SF_EEEEEEEvS1F_EENS_8epilogue10collective18CollectiveEpilogueINS1M_23Sm100TmaWarpSpecializedILi2ELi2ELi32ELb0ELb0EEEJSH_NS5_IJNSX_ISE_SB_EES1R_EEESI_NS5_IJlSB_lEEESI_S1T_NS1M_6fusion15FusionCallbacksIS1Q_NS1U_17LinearCombinationISI_fSI_fLNS_15FloatRoundStyleE2EEESH_S1S_JEEENS4_5SM1004TMEM4LOAD26SM100_TMEM_LOAD_16dp32b32xES14_NS15_IS17_S19_NSX_INS5_IJS1A_SE_EEENS5_IJSE_SB_EEEEEEENS4_39AutoVectorizingCopyWithAssumedAlignmentILi128EEENS4_14SM90_TMA_STOREES27_S29_S29_EEEvvEEEEvNT_6ParamsE)
        /*0044*/ 	.word	0x00000000
.L_29:


//--------------------- .nv.compat                --------------------------
	.section	.nv.compat,"",@"SHT_CUDA_COMPAT_INFO"
	.align	4
        /*0000*/ 	.byte	0x02, 0x09, 0x01, 0x00, 0x02, 0x02, 0x02, 0x00, 0x02, 0x05, 0x05, 0x00, 0x03, 0x07, 0x01, 0x01
        /*0010*/ 	.byte	0x02, 0x03, 0x01, 0x00, 0x02, 0x06, 0x01, 0x00, 0x04, 0x0b, 0x08, 0x00, 0x09, 0x00, 0x00, 0x00
        /*0020*/ 	.byte	0x00, 0x00, 0x00, 0x00


//--------------------- .nv.info._ZN7cutlass13device_kernelINS_4gemm6kernel13GemmUniversalIN4cute5tupleIJiiiiEEENS1_10collective13CollectiveMmaINS1_35MainloopSm100TmaUmmaWarpSpecializedILi34ELi2ELi4ENS5_IJNS4_1CILi1EEESB_SB_EEEEENS5_IJNSA_ILi64EEENSA_ILi128EEENSA_ILi32EEEEEENS_12float_e5m2_tENS5_IJSB_llEEENS_12float_e4m3_tESJ_NS4_8TiledMMAINS4_8MMA_AtomIJNS4_10MMA_TraitsINS4_19SM100_MMA_F8F6F4_SSEJSI_SK_fSE_SF_NS4_17integral_constantINS4_4UMMA5MajorELSR_1EEESS_NSP_INSQ_7ScaleInELST_0EEESU_EEEEEENS4_6LayoutISC_NS5_IJNSA_ILi0EEESY_SY_EEEEENS5_IJNS4_10UnderscoreES11_S11_EEEEENS4_13SM90_TMA_LOADENS4_14ComposedLayoutINS4_7SwizzleILi2ELi4ELi3EEENS4_18smem_ptr_flag_bitsILi8EEENSX_INS5_IJSE_NSA_ILi8EEEEEENS5_IJSB_SE_EEEEEEEvNS4_8identityES14_NS15_INS16_ILi3ELi4ELi3EEES19_NSX_INS5_IJSF_S1A_EEENS5_IJSB_SF_EEEEEEEvS1F_EENS_8epilogue10collective18CollectiveEpilogueINS1M_23Sm100TmaWarpSpecializedILi2ELi2ELi32ELb0ELb0EEEJSH_NS5_IJNSX_ISE_SB_EES1R_EEESI_NS5_IJlSB_lEEESI_S1T_NS1M_6fusion15FusionCallbacksIS1Q_NS1U_17LinearCombinationISI_fSI_fLNS_15FloatRoundStyleE2EEESH_S1S_JEEENS4_5SM1004TMEM4LOAD26SM100_TMEM_LOAD_16dp32b32xES14_NS15_IS17_S19_NSX_INS5_IJS1A_SE_EEENS5_IJSE_SB_EEEEEEENS4_39AutoVectorizingCopyWithAssumedAlignmentILi128EEENS4_14SM90_TMA_STOREES27_S29_S29_EEEvvEEEEvNT_6ParamsE --------------------------
	.section	.nv.info._ZN7cutlass13device_kernelINS_4gemm6kernel13GemmUniversalIN4cute5tupleIJiiiiEEENS1_10collective13CollectiveMmaINS1_35MainloopSm100TmaUmmaWarpSpecializedILi34ELi2ELi4ENS5_IJNS4_1CILi1EEESB_SB_EEEEENS5_IJNSA_ILi64EEENSA_ILi128EEENSA_ILi32EEEEEENS_12float_e5m2_tENS5_IJSB_llEEENS_12float_e4m3_tESJ_NS4_8TiledMMAINS4_8MMA_AtomIJNS4_10MMA_TraitsINS4_19SM100_MMA_F8F6F4_SSEJSI_SK_fSE_SF_NS4_17integral_constantINS4_4UMMA5MajorELSR_1EEESS_NSP_INSQ_7ScaleInELST_0EEESU_EEEEEENS4_6LayoutISC_NS5_IJNSA_ILi0EEESY_SY_EEEEENS5_IJNS4_10UnderscoreES11_S11_EEEEENS4_13SM90_TMA_LOADENS4_14ComposedLayoutINS4_7SwizzleILi2ELi4ELi3EEENS4_18smem_ptr_flag_bitsILi8EEENSX_INS5_IJSE_NSA_ILi8EEEEEENS5_IJSB_SE_EEEEEEEvNS4_8identityES14_NS15_INS16_ILi3ELi4ELi3EEES19_NSX_INS5_IJSF_S1A_EEENS5_IJSB_SF_EEEEEEEvS1F_EENS_8epilogue10collective18CollectiveEpilogueINS1M_23Sm100TmaWarpSpecializedILi2ELi2ELi32ELb0ELb0EEEJSH_NS5_IJNSX_ISE_SB_EES1R_EEESI_NS5_IJlSB_lEEESI_S1T_NS1M_6fusion15FusionCallbacksIS1Q_NS1U_17LinearCombinationISI_fSI_fLNS_15FloatRoundStyleE2EEESH_S1S_JEEENS4_5SM1004TMEM4LOAD26SM100_TMEM_LOAD_16dp32b32xES14_NS15_IS17_S19_NSX_INS5_IJS1A_SE_EEENS5_IJSE_SB_EEEEEEENS4_39AutoVectorizingCopyWithAssumedAlignmentILi128EEENS4_14SM90_TMA_STOREES27_S29_S29_EEEvvEEEEvNT_6ParamsE,"",@"SHT_CUDA_INFO"
	.sectionflags	@""
	.align	4


	//----- nvinfo : EIATTR_CUDA_API_VERSION
	.align		4
        /*0000*/ 	.byte	0x04, 0x37
        /*0002*/ 	.short	(.L_31 - .L_30)
.L_30:
        /*0004*/ 	.word	0x00000082


	//----- nvinfo : EIATTR_KPARAM_INFO
	.align		4
.L_31:
        /*0008*/ 	.byte	0x04, 0x17
        /*000a*/ 	.short	(.L_33 - .L_32)
.L_32:
        /*000c*/ 	.word	0x00000000
        /*0010*/ 	.short	0x0000
        /*0012*/ 	.short	0x0000
        /*0014*/ 	.byte	0x00, 0xf0, 0x01, 0x20


	//----- nvinfo : EIATTR_AT_ENTRY_FRAGMENTS
	.align		4
.L_33:
        /*0018*/ 	.byte	0x04, 0x4f
        /*001a*/ 	.short	(.L_35 - .L_34)


	//   ....[0]....
.L_34:
        /*001c*/ 	.word	0x00000006


	//----- nvinfo : EIATTR_RESERVED_SMEM_USED
	.align		4
.L_35:
        /*0020*/ 	.byte	0x01, 0x41
	.zero		2


	//----- nvinfo : EIATTR_SPARSE_MMA_MASK
	.align		4
        /*0024*/ 	.byte	0x03, 0x50
        /*0026*/ 	.short	0x0000


	//----- nvinfo : EIATTR_TCGEN05_1CTA_USED
	.align		4
        /*0028*/ 	.byte	0x01, 0x51
	.zero		2


	//----- nvinfo : EIATTR_MAXREG_COUNT
	.align		4
        /*002c*/ 	.byte	0x03, 0x1b
        /*002e*/ 	.short	0x00ff


	//----- nvinfo : EIATTR_NUM_BARRIERS
	.align		4
        /*0030*/ 	.byte	0x02, 0x4c
        /*0032*/ 	.byte	0x07
	.zero		1


	//----- nvinfo : EIATTR_EXTERNS
	.align		4
        /*0034*/ 	.byte	0x04, 0x0f
        /*0036*/ 	.short	(.L_37 - .L_36)


	//   ....[0]....
	.align		4
.L_36:
        /*0038*/ 	.word	index@(__assertfail)


	//----- nvinfo : EIATTR_MERCURY_ISA_VERSION
	.align		4
.L_37:
        /*003c*/ 	.byte	0x03, 0x5f
        /*003e*/ 	.short	0x0101


	//----- nvinfo : EIATTR_INT_WARP_WIDE_INSTR_OFFSETS
	.align		4
        /*0040*/ 	.byte	0x04, 0x31
        /*0042*/ 	.short	(.L_39 - .L_38)


	//   ....[0]....
.L_38:
        /*0044*/ 	.word	0x000021a0


	//   ....[1]....
        /*0048*/ 	.word	0x00004be0


	//   ....[2]....
        /*004c*/ 	.word	0x00004c00


	//   ....[3]....
        /*0050*/ 	.word	0x00004c30


	//   ....[4]....
        /*0054*/ 	.word	0x00005560


	//   ....[5]....
        /*0058*/ 	.word	0x000055d0


	//   ....[6]....
        /*005c*/ 	.word	0x000057b0


	//   ....[7]....
        /*0060*/ 	.word	0x00005910


	//----- nvinfo : EIATTR_COOP_GROUP_MASK_REGIDS
	.align		4
.L_39:
        /*0064*/ 	.byte	0x04, 0x29
        /*0066*/ 	.short	(.L_41 - .L_40)


	//   ....[0]....
.L_40:
        /*0068*/ 	.word	0xffffffff


	//   ....[1]....
        /*006c*/ 	.word	0xffffffff


	//   ....[2]....
        /*0070*/ 	.word	0xffffffff


	//   ....[3]....
        /*0074*/ 	.word	0xffffffff


	//   ....[4]....
        /*0078*/ 	.word	0xffffffff


	//   ....[5]....
        /*007c*/ 	.word	0xffffffff


	//   ....[6]....
        /*0080*/ 	.word	0xffffffff


	//   ....[7]....
        /*0084*/ 	.word	0xffffffff


	//   ....[8]....
        /*0088*/ 	.word	0xffffffff


	//   ....[9]....
        /*008c*/ 	.word	0xffffffff


	//   ....[10]....
        /*0090*/ 	.word	0xffffffff


	//   ....[11]....
        /*0094*/ 	.word	0xffffffff


	//   ....[12]....
        /*0098*/ 	.word	0xffffffff


	//----- nvinfo : EIATTR_COOP_GROUP_INSTR_OFFSETS
	.align		4
.L_41:
        /*009c*/ 	.byte	0x04, 0x28
        /*009e*/ 	.short	(.L_43 - .L_42)


	//   ....[0]....
.L_42:
        /*00a0*/ 	.word	0x00000090


	//   ....[1]....
        /*00a4*/ 	.word	0x000004d0


	//   ....[2]....
        /*00a8*/ 	.word	0x00000a30


	//   ....[3]....
        /*00ac*/ 	.word	0x00000b90


	//   ....[4]....
        /*00b0*/ 	.word	0x00000c90


	//   ....[5]....
        /*00b4*/ 	.word	0x00000e00


	//   ....[6]....
        /*00b8*/ 	.word	0x00000fa0


	//   ....[7]....
        /*00bc*/ 	.word	0x00002080


	//   ....[8]....
        /*00c0*/ 	.word	0x00003f40


	//   ....[9]....
        /*00c4*/ 	.word	0x00004150


	//   ....[10]....
        /*00c8*/ 	.word	0x00004180


	//   ....[11]....
        /*00cc*/ 	.word	0x00004ac0


	//   ....[12]....
        /*00d0*/ 	.word	0x00004cf0


	//----- nvinfo : EIATTR_VRC_CTA_INIT_COUNT
	.align		4
.L_43:
        /*00d4*/ 	.byte	0x02, 0x4a
        /*00d6*/ 	.byte	0x80
	.zero		1


	//----- nvinfo : EIATTR_SYSCALL_OFFSETS
	.align		4
        /*00d8*/ 	.byte	0x04, 0x46
        /*00da*/ 	.short	(.L_45 - .L_44)


	//   ....[0]....
.L_44:
        /*00dc*/ 	.word	0x00006350


	//   ....[1]....
        /*00e0*/ 	.word	0x00006490


	//   ....[2]....
        /*00e4*/ 	.word	0x00006c90


	//   ....[3]....
        /*00e8*/ 	.word	0x00007a20


	//----- nvinfo : EIATTR_MBARRIER_INSTR_OFFSETS
	.align		4
.L_45:
        /*00ec*/ 	.byte	0x04, 0x39
        /*00ee*/ 	.short	(.L_47 - .L_46)


	//   ....[0]....
.L_46:
        /*00f0*/ 	.word	0x000005d0
        /*00f4*/ 	.word	0x000000ff
        /*00f8*/ 	.word	0x00000000
        /*00fc*/ 	.short	0x0100
        /*00fe*/ 	.byte	0x05
	.zero		1


	//   ....[1]....
        /*0100*/ 	.word	0x000005e0
        /*0104*/ 	.word	0x000000ff
        /*0108*/ 	.word	0x00000110
        /*010c*/ 	.short	0x0100
        /*010e*/ 	.byte	0x05
	.zero		1


	//   ....[2]....
        /*0110*/ 	.word	0x000005f0
        /*0114*/ 	.word	0x000000ff
        /*0118*/ 	.word	0x00000008
        /*011c*/ 	.short	0x0100
        /*011e*/ 	.byte	0x05
	.zero		1


	//   ....[3]....
        /*0120*/ 	.word	0x00000600
        /*0124*/ 	.word	0x000000ff
        /*0128*/ 	.word	0x00000118
        /*012c*/ 	.short	0x0100
        /*012e*/ 	.byte	0x05
	.zero		1


	//   ....[4]....
        /*0130*/ 	.word	0x00000610
        /*0134*/ 	.word	0x000000ff
        /*0138*/ 	.word	0x00000010
        /*013c*/ 	.short	0x0100
        /*013e*/ 	.byte	0x05
	.zero		1


	//   ....[5]....
        /*0140*/ 	.word	0x00000620
        /*0144*/ 	.word	0x000000ff
        /*0148*/ 	.word	0x00000120
        /*014c*/ 	.short	0x0100
        /*014e*/ 	.byte	0x05
	.zero		1


	//   ....[6]....
        /*0150*/ 	.word	0x00000630
        /*0154*/ 	.word	0x000000ff
        /*0158*/ 	.word	0x00000018
        /*015c*/ 	.short	0x0100
        /*015e*/ 	.byte	0x05
	.zero		1


	//   ....[7]....
        /*0160*/ 	.word	0x00000640
        /*0164*/ 	.word	0x000000ff
        /*0168*/ 	.word	0x00000128
        /*016c*/ 	.short	0x0100
        /*016e*/ 	.byte	0x05
	.zero		1


	//   ....[8]....
        /*0170*/ 	.word	0x00000650
        /*0174*/ 	.word	0x000000ff
        /*0178*/ 	.word	0x00000020
        /*017c*/ 	.short	0x0100
        /*017e*/ 	.byte	0x05
	.zero		1


	//   ....[9]....
        /*0180*/ 	.word	0x00000660
        /*0184*/ 	.word	0x000000ff
        /*0188*/ 	.word	0x00000130
        /*018c*/ 	.short	0x0100
        /*018e*/ 	.byte	0x05
	.zero		1


	//   ....[10]....
        /*0190*/ 	.word	0x00000670
        /*0194*/ 	.word	0x000000ff
        /*0198*/ 	.word	0x00000028
        /*019c*/ 	.short	0x0100
        /*019e*/ 	.byte	0x05
	.zero		1


	//   ....[11]....
        /*01a0*/ 	.word	0x00000680
        /*01a4*/ 	.word	0x000000ff
        /*01a8*/ 	.word	0x00000138
        /*01ac*/ 	.short	0x0100
        /*01ae*/ 	.byte	0x05
	.zero		1


	//   ....[12]....
        /*01b0*/ 	.word	0x00000690
        /*01b4*/ 	.word	0x000000ff
        /*01b8*/ 	.word	0x00000030
        /*01bc*/ 	.short	0x0100
        /*01be*/ 	.byte	0x05
	.zero		1


	//   ....[13]....
        /*01c0*/ 	.word	0x000006a0
        /*01c4*/ 	.word	0x000000ff
        /*01c8*/ 	.word	0x00000140
        /*01cc*/ 	.short	0x0100
        /*01ce*/ 	.byte	0x05
	.zero		1


	//   ....[14]....
        /*01d0*/ 	.word	0x000006b0
        /*01d4*/ 	.word	0x000000ff
        /*01d8*/ 	.word	0x00000038
        /*01dc*/ 	.short	0x0100
        /*01de*/ 	.byte	0x05
	.zero		1


	//   ....[15]....
        /*01e0*/ 	.word	0x000006c0
        /*01e4*/ 	.word	0x000000ff
        /*01e8*/ 	.word	0x00000148
        /*01ec*/ 	.short	0x0100
        /*01ee*/ 	.byte	0x05
	.zero		1


	//   ....[16]....
        /*01f0*/ 	.word	0x000006d0
        /*01f4*/ 	.word	0x000000ff
        /*01f8*/ 	.word	0x00000040
        /*01fc*/ 	.short	0x0100
        /*01fe*/ 	.byte	0x05
	.zero		1


	//   ....[17]....
        /*0200*/ 	.word	0x000006e0
        /*0204*/ 	.word	0x000000ff
        /*0208*/ 	.word	0x00000150
        /*020c*/ 	.short	0x0100
        /*020e*/ 	.byte	0x05
	.zero		1


	//   ....[18]....
        /*0210*/ 	.word	0x000006f0
        /*0214*/ 	.word	0x000000ff
        /*0218*/ 	.word	0x00000048
        /*021c*/ 	.short	0x0100
        /*021e*/ 	.byte	0x05
	.zero		1


	//   ....[19]....
        /*0220*/ 	.word	0x00000700
        /*0224*/ 	.word	0x000000ff
        /*0228*/ 	.word	0x00000158
        /*022c*/ 	.short	0x0100
        /*022e*/ 	.byte	0x05
	.zero		1


	//   ....[20]....
        /*0230*/ 	.word	0x00000710
        /*0234*/ 	.word	0x000000ff
        /*0238*/ 	.word	0x00000050
        /*023c*/ 	.short	0x0100
        /*023e*/ 	.byte	0x05
	.zero		1


	//   ....[21]....
        /*0240*/ 	.word	0x00000720
        /*0244*/ 	.word	0x000000ff
        /*0248*/ 	.word	0x00000160
        /*024c*/ 	.short	0x0100
        /*024e*/ 	.byte	0x05
	.zero		1


	//   ....[22]....
        /*0250*/ 	.word	0x00000730
        /*0254*/ 	.word	0x000000ff
        /*0258*/ 	.word	0x00000058
        /*025c*/ 	.short	0x0100
        /*025e*/ 	.byte	0x05
	.zero		1


	//   ....[23]....
        /*0260*/ 	.word	0x00000740
        /*0264*/ 	.word	0x000000ff
        /*0268*/ 	.word	0x00000168
        /*026c*/ 	.short	0x0100
        /*026e*/ 	.byte	0x05
	.zero		1


	//   ....[24]....
        /*0270*/ 	.word	0x00000750
        /*0274*/ 	.word	0x000000ff
        /*0278*/ 	.word	0x00000060
        /*027c*/ 	.short	0x0100
        /*027e*/ 	.byte	0x05
	.zero		1


	//   ....[25]....
        /*0280*/ 	.word	0x00000760
        /*0284*/ 	.word	0x000000ff
        /*0288*/ 	.word	0x00000170
        /*028c*/ 	.short	0x0100
        /*028e*/ 	.byte	0x05
	.zero		1


	//   ....[26]....
        /*0290*/ 	.word	0x00000770
        /*0294*/ 	.word	0x000000ff
        /*0298*/ 	.word	0x00000068
        /*029c*/ 	.short	0x0100
        /*029e*/ 	.byte	0x05
	.zero		1


	//   ....[27]....
        /*02a0*/ 	.word	0x00000780
        /*02a4*/ 	.word	0x000000ff
        /*02a8*/ 	.word	0x00000178
        /*02ac*/ 	.short	0x0100
        /*02ae*/ 	.byte	0x05
	.zero		1


	//   ....[28]....
        /*02b0*/ 	.word	0x00000790
        /*02b4*/ 	.word	0x000000ff
        /*02b8*/ 	.word	0x00000070
        /*02bc*/ 	.short	0x0100
        /*02be*/ 	.byte	0x05
	.zero		1


	//   ....[29]....
        /*02c0*/ 	.word	0x000007a0
        /*02c4*/ 	.word	0x000000ff
        /*02c8*/ 	.word	0x00000180
        /*02cc*/ 	.short	0x0100
        /*02ce*/ 	.byte	0x05
	.zero		1


	//   ....[30]....
        /*02d0*/ 	.word	0x000007b0
        /*02d4*/ 	.word	0x000000ff
        /*02d8*/ 	.word	0x00000078
        /*02dc*/ 	.short	0x0100
        /*02de*/ 	.byte	0x05
	.zero		1


	//   ....[31]....
        /*02e0*/ 	.word	0x000007c0
        /*02e4*/ 	.word	0x000000ff
        /*02e8*/ 	.word	0x00000188
        /*02ec*/ 	.short	0x0100
        /*02ee*/ 	.byte	0x05
	.zero		1


	//   ....[32]....
        /*02f0*/ 	.word	0x000007d0
        /*02f4*/ 	.word	0x000000ff
        /*02f8*/ 	.word	0x00000080
        /*02fc*/ 	.short	0x0100
        /*02fe*/ 	.byte	0x05
	.zero		1


	//   ....[33]....
        /*0300*/ 	.word	0x000007e0
        /*0304*/ 	.word	0x000000ff
        /*0308*/ 	.word	0x00000190
        /*030c*/ 	.short	0x0100
        /*030e*/ 	.byte	0x05
	.zero		1


	//   ....[34]....
        /*0310*/ 	.word	0x000007f0
        /*0314*/ 	.word	0x000000ff
        /*0318*/ 	.word	0x00000088
        /*031c*/ 	.short	0x0100
        /*031e*/ 	.byte	0x05
	.zero		1


	//   ....[35]....
        /*0320*/ 	.word	0x00000800
        /*0324*/ 	.word	0x000000ff
        /*0328*/ 	.word	0x00000198
        /*032c*/ 	.short	0x0100
        /*032e*/ 	.byte	0x05
	.zero		1


	//   ....[36]....
        /*0330*/ 	.word	0x00000810
        /*0334*/ 	.word	0x000000ff
        /*0338*/ 	.word	0x00000090
        /*033c*/ 	.short	0x0100
        /*033e*/ 	.byte	0x05
	.zero		1


	//   ....[37]....
        /*0340*/ 	.word	0x00000820
        /*0344*/ 	.word	0x000000ff
        /*0348*/ 	.word	0x000001a0
        /*034c*/ 	.short	0x0100
        /*034e*/ 	.byte	0x05
	.zero		1


	//   ....[38]....
        /*0350*/ 	.word	0x00000830
        /*0354*/ 	.word	0x000000ff
        /*0358*/ 	.word	0x00000098
        /*035c*/ 	.short	0x0100
        /*035e*/ 	.byte	0x05
	.zero		1


	//   ....[39]....
        /*0360*/ 	.word	0x00000840
        /*0364*/ 	.word	0x000000ff
        /*0368*/ 	.word	0x000001a8
        /*036c*/ 	.short	0x0100
        /*036e*/ 	.byte	0x05
	.zero		1


	//   ....[40]....
        /*0370*/ 	.word	0x00000850
        /*0374*/ 	.word	0x000000ff
        /*0378*/ 	.word	0x000000a0
        /*037c*/ 	.short	0x0100
        /*037e*/ 	.byte	0x05
	.zero		1


	//   ....[41]....
        /*0380*/ 	.word	0x00000860
        /*0384*/ 	.word	0x000000ff
        /*0388*/ 	.word	0x000001b0
        /*038c*/ 	.short	0x0100
        /*038e*/ 	.byte	0x05
	.zero		1


	//   ....[42]....
        /*0390*/ 	.word	0x00000870
        /*0394*/ 	.word	0x000000ff
        /*0398*/ 	.word	0x000000a8
        /*039c*/ 	.short	0x0100
        /*039e*/ 	.byte	0x05
	.zero		1


	//   ....[43]....
        /*03a0*/ 	.word	0x00000880
        /*03a4*/ 	.word	0x000000ff
        /*03a8*/ 	.word	0x000001b8
        /*03ac*/ 	.short	0x0100
        /*03ae*/ 	.byte	0x05
	.zero		1


	//   ....[44]....
        /*03b0*/ 	.word	0x00000890
        /*03b4*/ 	.word	0x000000ff
        /*03b8*/ 	.word	0x000000b0
        /*03bc*/ 	.short	0x0100
        /*03be*/ 	.byte	0x05
	.zero		1


	//   ....[45]....
        /*03c0*/ 	.word	0x000008a0
        /*03c4*/ 	.word	0x000000ff
        /*03c8*/ 	.word	0x000001c0
        /*03cc*/ 	.short	0x0100
        /*03ce*/ 	.byte	0x05
	.zero		1


	//   ....[46]....
        /*03d0*/ 	.word	0x000008b0
        /*03d4*/ 	.word	0x000000ff
        /*03d8*/ 	.word	0x000000b8
        /*03dc*/ 	.short	0x0100
        /*03de*/ 	.byte	0x05
	.zero		1


	//   ....[47]....
        /*03e0*/ 	.word	0x000008c0
        /*03e4*/ 	.word	0x000000ff
        /*03e8*/ 	.word	0x000001c8
        /*03ec*/ 	.short	0x0100
        /*03ee*/ 	.byte	0x05
	.zero		1


	//   ....[48]....
        /*03f0*/ 	.word	0x000008d0
        /*03f4*/ 	.word	0x000000ff
        /*03f8*/ 	.word	0x000000c0
        /*03fc*/ 	.short	0x0100
        /*03fe*/ 	.byte	0x05
	.zero		1


	//   ....[49]....
        /*0400*/ 	.word	0x000008e0
        /*0404*/ 	.word	0x000000ff
        /*0408*/ 	.word	0x000001d0
        /*040c*/ 	.short	0x0100
        /*040e*/ 	.byte	0x05
	.zero		1


	//   ....[50]....
        /*0410*/ 	.word	0x000008f0
        /*0414*/ 	.word	0x000000ff
        /*0418*/ 	.word	0x000000c8
        /*041c*/ 	.short	0x0100
        /*041e*/ 	.byte	0x05
	.zero		1


	//   ....[51]....
        /*0420*/ 	.word	0x00000900
        /*0424*/ 	.word	0x000000ff
        /*0428*/ 	.word	0x000001d8
        /*042c*/ 	.short	0x0100
        /*042e*/ 	.byte	0x05
	.zero		1


	//   ....[52]....
        /*0430*/ 	.word	0x00000910
        /*0434*/ 	.word	0x000000ff
        /*0438*/ 	.word	0x000000d0
        /*043c*/ 	.short	0x0100
        /*043e*/ 	.byte	0x05
	.zero		1


	//   ....[53]....
        /*0440*/ 	.word	0x00000920
        /*0444*/ 	.word	0x000000ff
        /*0448*/ 	.word	0x000001e0
        /*044c*/ 	.short	0x0100
        /*044e*/ 	.byte	0x05
	.zero		1


	//   ....[54]....
        /*0450*/ 	.word	0x00000930
        /*0454*/ 	.word	0x000000ff
        /*0458*/ 	.word	0x000000d8
        /*045c*/ 	.short	0x0100
        /*045e*/ 	.byte	0x05
	.zero		1


	//   ....[55]....
        /*0460*/ 	.word	0x00000940
        /*0464*/ 	.word	0x000000ff
        /*0468*/ 	.word	0x000001e8
        /*046c*/ 	.short	0x0100
        /*046e*/ 	.byte	0x05
	.zero		1


	//   ....[56]....
        /*0470*/ 	.word	0x00000950
        /*0474*/ 	.word	0x000000ff
        /*0478*/ 	.word	0x000000e0
        /*047c*/ 	.short	0x0100
        /*047e*/ 	.byte	0x05
	.zero		1


	//   ....[57]....
        /*0480*/ 	.word	0x00000960
        /*0484*/ 	.word	0x000000ff
        /*0488*/ 	.word	0x000001f0
        /*048c*/ 	.short	0x0100
        /*048e*/ 	.byte	0x05
	.zero		1


	//   ....[58]....
        /*0490*/ 	.word	0x00000970
        /*0494*/ 	.word	0x000000ff
        /*0498*/ 	.word	0x000000e8
        /*049c*/ 	.short	0x0100
        /*049e*/ 	.byte	0x05
	.zero		1


	//   ....[59]....
        /*04a0*/ 	.word	0x00000980
        /*04a4*/ 	.word	0x000000ff
        /*04a8*/ 	.word	0x000001f8
        /*04ac*/ 	.short	0x0100
        /*04ae*/ 	.byte	0x05
	.zero		1


	//   ....[60]....
        /*04b0*/ 	.word	0x00000990
        /*04b4*/ 	.word	0x000000ff
        /*04b8*/ 	.word	0x000000f0
        /*04bc*/ 	.short	0x0100
        /*04be*/ 	.byte	0x05
	.zero		1


	//   ....[61]....
        /*04c0*/ 	.word	0x000009a0
        /*04c4*/ 	.word	0x000000ff
        /*04c8*/ 	.word	0x00000200
        /*04cc*/ 	.short	0x0100
        /*04ce*/ 	.byte	0x05
	.zero		1


	//   ....[62]....
        /*04d0*/ 	.word	0x000009b0
        /*04d4*/ 	.word	0x000000ff
        /*04d8*/ 	.word	0x000000f8
        /*04dc*/ 	.short	0x0100
        /*04de*/ 	.byte	0x05
	.zero		1


	//   ....[63]....
        /*04e0*/ 	.word	0x000009c0
        /*04e4*/ 	.word	0x000000ff
        /*04e8*/ 	.word	0x00000208
        /*04ec*/ 	.short	0x0100
        /*04ee*/ 	.byte	0x05
	.zero		1


	//   ....[64]....
        /*04f0*/ 	.word	0x000009d0
        /*04f4*/ 	.word	0x000000ff
        /*04f8*/ 	.word	0x00000100
        /*04fc*/ 	.short	0x0100
        /*04fe*/ 	.byte	0x05
	.zero		1


	//   ....[65]....
        /*0500*/ 	.word	0x000009e0
        /*0504*/ 	.word	0x000000ff
        /*0508*/ 	.word	0x00000210
        /*050c*/ 	.short	0x0100
        /*050e*/ 	.byte	0x05
	.zero		1


	//   ....[66]....
        /*0510*/ 	.word	0x000009f0
        /*0514*/ 	.word	0x000000ff
        /*0518*/ 	.word	0x00000108
        /*051c*/ 	.short	0x0100
        /*051e*/ 	.byte	0x05
	.zero		1


	//   ....[67]....
        /*0520*/ 	.word	0x00000a00
        /*0524*/ 	.word	0x000000ff
        /*0528*/ 	.word	0x00000218
        /*052c*/ 	.short	0x0100
        /*052e*/ 	.byte	0x05
	.zero		1


	//   ....[68]....
        /*0530*/ 	.word	0x00000b40
        /*0534*/ 	.word	0x000000ff
        /*0538*/ 	.word	0x00000220
        /*053c*/ 	.short	0x0100
        /*053e*/ 	.byte	0x07
	.zero		1


	//   ....[69]....
        /*0540*/ 	.word	0x00000b50
        /*0544*/ 	.word	0x000000ff
        /*0548*/ 	.word	0x00000230
        /*054c*/ 	.short	0x0100
        /*054e*/ 	.byte	0x07
	.zero		1


	//   ....[70]....
        /*0550*/ 	.word	0x00000b60
        /*0554*/ 	.word	0x000000ff
        /*0558*/ 	.word	0x00000228
        /*055c*/ 	.short	0x0100
        /*055e*/ 	.byte	0x07
	.zero		1


	//   ....[71]....
        /*0560*/ 	.word	0x00000b70
        /*0564*/ 	.word	0x000000ff
        /*0568*/ 	.word	0x00000238
        /*056c*/ 	.short	0x0100
        /*056e*/ 	.byte	0x07
	.zero		1


	//   ....[72]....
        /*0570*/ 	.word	0x00000c60
        /*0574*/ 	.word	0x000000ff
        /*0578*/ 	.word	0x00000240
        /*057c*/ 	.short	0x0100
        /*057e*/ 	.byte	0x05
	.zero		1


	//   ....[73]....
        /*0580*/ 	.word	0x00000c70
        /*0584*/ 	.word	0x000000ff
        /*0588*/ 	.word	0x00000248
        /*058c*/ 	.short	0x0100
        /*058e*/ 	.byte	0x05
	.zero		1


	//   ....[74]....
        /*0590*/ 	.word	0x00000db0
        /*0594*/ 	.word	0x000000ff
        /*0598*/ 	.word	0x00000250
        /*059c*/ 	.short	0x0100
        /*059e*/ 	.byte	0x05
	.zero		1


	//   ....[75]....
        /*05a0*/ 	.word	0x00000dc0
        /*05a4*/ 	.word	0x000000ff
        /*05a8*/ 	.word	0x00000260
        /*05ac*/ 	.short	0x0100
        /*05ae*/ 	.byte	0x05
	.zero		1


	//   ....[76]....
        /*05b0*/ 	.word	0x00000dd0
        /*05b4*/ 	.word	0x000000ff
        /*05b8*/ 	.word	0x00000258
        /*05bc*/ 	.short	0x0100
        /*05be*/ 	.byte	0x05
	.zero		1


	//   ....[77]....
        /*05c0*/ 	.word	0x00000de0
        /*05c4*/ 	.word	0x000000ff
        /*05c8*/ 	.word	0x00000268
        /*05cc*/ 	.short	0x0100
        /*05ce*/ 	.byte	0x05
	.zero		1


	//   ....[78]....
        /*05d0*/ 	.word	0x00000f10
        /*05d4*/ 	.word	0x000000ff
        /*05d8*/ 	.word	0x00000270
        /*05dc*/ 	.short	0x0100
        /*05de*/ 	.byte	0x07
	.zero		1


	//   ....[79]....
        /*05e0*/ 	.word	0x00000f20
        /*05e4*/ 	.word	0x000000ff
        /*05e8*/ 	.word	0x00000290
        /*05ec*/ 	.short	0x0100
        /*05ee*/ 	.byte	0x07
	.zero		1


	//   ....[80]....
        /*05f0*/ 	.word	0x00000f30
        /*05f4*/ 	.word	0x000000ff
        /*05f8*/ 	.word	0x00000278
        /*05fc*/ 	.short	0x0100
        /*05fe*/ 	.byte	0x07
	.zero		1


	//   ....[81]....
        /*0600*/ 	.word	0x00000f40
        /*0604*/ 	.word	0x000000ff
        /*0608*/ 	.word	0x00000298
        /*060c*/ 	.short	0x0100
        /*060e*/ 	.byte	0x07
	.zero		1


	//   ....[82]....
        /*0610*/ 	.word	0x00000f50
        /*0614*/ 	.word	0x000000ff
        /*0618*/ 	.word	0x00000280
        /*061c*/ 	.short	0x0100
        /*061e*/ 	.byte	0x07
	.zero		1


	//   ....[83]....
        /*0620*/ 	.word	0x00000f60
        /*0624*/ 	.word	0x000000ff
        /*0628*/ 	.word	0x000002a0
        /*062c*/ 	.short	0x0100
        /*062e*/ 	.byte	0x07
	.zero		1


	//   ....[84]....
        /*0630*/ 	.word	0x00000f70
        /*0634*/ 	.word	0x000000ff
        /*0638*/ 	.word	0x00000288
        /*063c*/ 	.short	0x0100
        /*063e*/ 	.byte	0x07
	.zero		1


	//   ....[85]....
        /*0640*/ 	.word	0x00000f80
        /*0644*/ 	.word	0x000000ff
        /*0648*/ 	.word	0x000002a8
        /*064c*/ 	.short	0x0100
        /*064e*/ 	.byte	0x07
	.zero		1


	//   ....[86]....
        /*0650*/ 	.word	0x00001070
        /*0654*/ 	.word	0x000000ff
        /*0658*/ 	.word	0x000002b0
        /*065c*/ 	.short	0x0100
        /*065e*/ 	.byte	0x05
	.zero		1


	//   ....[87]....
        /*0660*/ 	.word	0x00001080
        /*0664*/ 	.word	0x000000ff
        /*0668*/ 	.word	0x000002c0
        /*066c*/ 	.short	0x0100
        /*066e*/ 	.byte	0x05
	.zero		1


	//   ....[88]....
        /*0670*/ 	.word	0x00001090
        /*0674*/ 	.word	0x000000ff
        /*0678*/ 	.word	0x000002b8
        /*067c*/ 	.short	0x0100
        /*067e*/ 	.byte	0x05
	.zero		1


	//   ....[89]....
        /*0680*/ 	.word	0x000010a0
        /*0684*/ 	.word	0x000000ff
        /*0688*/ 	.word	0x000002c8
        /*068c*/ 	.short	0x0100
        /*068e*/ 	.byte	0x05
	.zero		1


	//   ....[90]....
        /*0690*/ 	.word	0x00001980
        /*0694*/ 	.word	0x00000003
        /*0698*/ 	.word	0x000002c0
        /*069c*/ 	.short	0x010a
        /*069e*/ 	.byte	0xff
	.zero		1


	//   ....[91]....
        /*06a0*/ 	.word	0x000019b0
        /*06a4*/ 	.word	0x00000003
        /*06a8*/ 	.word	0x000002b0
        /*06ac*/ 	.short	0x0101
        /*06ae*/ 	.byte	0xff
	.zero		1


	//   ....[92]....
        /*06b0*/ 	.word	0x00001a80
        /*06b4*/ 	.word	0x000000ff
        /*06b8*/ 	.word	0x00000110
        /*06bc*/ 	.short	0x010a
        /*06be*/ 	.byte	0x08
	.zero		1


	//   ....[93]....
        /*06c0*/ 	.word	0x00001b20
        /*06c4*/ 	.word	0x000000ff
        /*06c8*/ 	.word	0x00000110
        /*06cc*/ 	.short	0x010a
        /*06ce*/ 	.byte	0x21
	.zero		1


	//   ....[94]....
        /*06d0*/ 	.word	0x00001c70
        /*06d4*/ 	.word	0x000000ff
        /*06d8*/ 	.word	0x00000110
        /*06dc*/ 	.short	0x010a
        /*06de*/ 	.byte	0x08
	.zero		1


	//   ....[95]....
        /*06e0*/ 	.word	0x00001d80
        /*06e4*/ 	.word	0x000000ff
        /*06e8*/ 	.word	0x00000248
        /*06ec*/ 	.short	0x0101
        /*06ee*/ 	.byte	0x04
	.zero		1


	//   ....[96]....
        /*06f0*/ 	.word	0x00001da0
        /*06f4*/ 	.word	0x000000ff
        /*06f8*/ 	.word	0x00000110
        /*06fc*/ 	.short	0x010a
        /*06fe*/ 	.byte	0x08
	.zero		1


	//   ....[97]....
        /*0700*/ 	.word	0x00001e20
        /*0704*/ 	.word	0x000000ff
        /*0708*/ 	.word	0x00000110
        /*070c*/ 	.short	0x010a
        /*070e*/ 	.byte	0x11
	.zero		1


	//   ....[98]....
        /*0710*/ 	.word	0x00001f70
        /*0714*/ 	.word	0x000000ff
        /*0718*/ 	.word	0x00000110
        /*071c*/ 	.short	0x010a
        /*071e*/ 	.byte	0x08
	.zero		1


	//   ....[99]....
        /*0720*/ 	.word	0x000020b0
        /*0724*/ 	.word	0x00000002
        /*0728*/ 	.word	0x00000250
        /*072c*/ 	.short	0x010a
        /*072e*/ 	.byte	0xff
	.zero		1


	//   ....[100]....
        /*0730*/ 	.word	0x00002170
        /*0734*/ 	.word	0x00000002
        /*0738*/ 	.word	0x00000000
        /*073c*/ 	.short	0x0101
        /*073e*/ 	.byte	0xff
	.zero		1


	//   ....[101]....
        /*0740*/ 	.word	0x000026d0
        /*0744*/ 	.word	0x000000ff
        /*0748*/ 	.word	0x00000000
        /*074c*/ 	.short	0x010a
        /*074e*/ 	.byte	0x05
	.zero		1


	//   ....[102]....
        /*0750*/ 	.word	0x00002760
        /*0754*/ 	.word	0x000000ff
        /*0758*/ 	.word	0x00000000
        /*075c*/ 	.short	0x010a
        /*075e*/ 	.byte	0x05
	.zero		1


	//   ....[103]....
        /*0760*/ 	.word	0x000027f0
        /*0764*/ 	.word	0x000000ff
        /*0768*/ 	.word	0x00000000
        /*076c*/ 	.short	0x010a
        /*076e*/ 	.byte	0x05
	.zero		1


	//   ....[104]....
        /*0770*/ 	.word	0x00002880
        /*0774*/ 	.word	0x000000ff
        /*0778*/ 	.word	0x00000000
        /*077c*/ 	.short	0x010a
        /*077e*/ 	.byte	0x05
	.zero		1


	//   ....[105]....
        /*0780*/ 	.word	0x00002910
        /*0784*/ 	.word	0x000000ff
        /*0788*/ 	.word	0x00000000
        /*078c*/ 	.short	0x010a
        /*078e*/ 	.byte	0x05
	.zero		1


	//   ....[106]....
        /*0790*/ 	.word	0x000029a0
        /*0794*/ 	.word	0x000000ff
        /*0798*/ 	.word	0x00000000
        /*079c*/ 	.short	0x010a
        /*079e*/ 	.byte	0x05
	.zero		1


	//   ....[107]....
        /*07a0*/ 	.word	0x00002a30
        /*07a4*/ 	.word	0x000000ff
        /*07a8*/ 	.word	0x00000000
        /*07ac*/ 	.short	0x010a
        /*07ae*/ 	.byte	0x05
	.zero		1


	//   ....[108]....
        /*07b0*/ 	.word	0x00002ac0
        /*07b4*/ 	.word	0x000000ff
        /*07b8*/ 	.word	0x00000000
        /*07bc*/ 	.short	0x010a
        /*07be*/ 	.byte	0x05
	.zero		1


	//   ....[109]....
        /*07c0*/ 	.word	0x00002b50
        /*07c4*/ 	.word	0x000000ff
        /*07c8*/ 	.word	0x00000000
        /*07cc*/ 	.short	0x010a
        /*07ce*/ 	.byte	0x05
	.zero		1


	//   ....[110]....
        /*07d0*/ 	.word	0x00002be0
        /*07d4*/ 	.word	0x000000ff
        /*07d8*/ 	.word	0x00000000
        /*07dc*/ 	.short	0x010a
        /*07de*/ 	.byte	0x05
	.zero		1


	//   ....[111]....
        /*07e0*/ 	.word	0x00002c70
        /*07e4*/ 	.word	0x000000ff
        /*07e8*/ 	.word	0x00000000
        /*07ec*/ 	.short	0x010a
        /*07ee*/ 	.byte	0x05
	.zero		1


	//   ....[112]....
        /*07f0*/ 	.word	0x00002d00
        /*07f4*/ 	.word	0x000000ff
        /*07f8*/ 	.word	0x00000000
        /*07fc*/ 	.short	0x010a
        /*07fe*/ 	.byte	0x05
	.zero		1


	//   ....[113]....
        /*0800*/ 	.word	0x00002d90
        /*0804*/ 	.word	0x000000ff
        /*0808*/ 	.word	0x00000000
        /*080c*/ 	.short	0x010a
        /*080e*/ 	.byte	0x05
	.zero		1


	//   ....[114]....
        /*0810*/ 	.word	0x00002e20
        /*0814*/ 	.word	0x000000ff
        /*0818*/ 	.word	0x00000000
        /*081c*/ 	.short	0x010a
        /*081e*/ 	.byte	0x05
	.zero		1


	//   ....[115]....
        /*0820*/ 	.word	0x00002eb0
        /*0824*/ 	.word	0x000000ff
        /*0828*/ 	.word	0x00000000
        /*082c*/ 	.short	0x010a
        /*082e*/ 	.byte	0x05
	.zero		1


	//   ....[116]....
        /*0830*/ 	.word	0x00002f40
        /*0834*/ 	.word	0x000000ff
        /*0838*/ 	.word	0x00000000
        /*083c*/ 	.short	0x010a
        /*083e*/ 	.byte	0x05
	.zero		1


	//   ....[117]....
        /*0840*/ 	.word	0x00002fd0
        /*0844*/ 	.word	0x000000ff
        /*0848*/ 	.word	0x00000000
        /*084c*/ 	.short	0x010a
        /*084e*/ 	.byte	0x05
	.zero		1


	//   ....[118]....
        /*0850*/ 	.word	0x00003060
        /*0854*/ 	.word	0x000000ff
        /*0858*/ 	.word	0x00000000
        /*085c*/ 	.short	0x010a
        /*085e*/ 	.byte	0x05
	.zero		1


	//   ....[119]....
        /*0860*/ 	.word	0x000030f0
        /*0864*/ 	.word	0x000000ff
        /*0868*/ 	.word	0x00000000
        /*086c*/ 	.short	0x010a
        /*086e*/ 	.byte	0x05
	.zero		1


	//   ....[120]....
        /*0870*/ 	.word	0x00003180
        /*0874*/ 	.word	0x000000ff
        /*0878*/ 	.word	0x00000000
        /*087c*/ 	.short	0x010a
        /*087e*/ 	.byte	0x05
	.zero		1


	//   ....[121]....
        /*0880*/ 	.word	0x00003210
        /*0884*/ 	.word	0x000000ff
        /*0888*/ 	.word	0x00000000
        /*088c*/ 	.short	0x010a
        /*088e*/ 	.byte	0x05
	.zero		1


	//   ....[122]....
        /*0890*/ 	.word	0x000032a0
        /*0894*/ 	.word	0x000000ff
        /*0898*/ 	.word	0x00000000
        /*089c*/ 	.short	0x010a
        /*089e*/ 	.byte	0x05
	.zero		1


	//   ....[123]....
        /*08a0*/ 	.word	0x00003330
        /*08a4*/ 	.word	0x000000ff
        /*08a8*/ 	.word	0x00000000
        /*08ac*/ 	.short	0x010a
        /*08ae*/ 	.byte	0x05
	.zero		1


	//   ....[124]....
        /*08b0*/ 	.word	0x000033c0
        /*08b4*/ 	.word	0x000000ff
        /*08b8*/ 	.word	0x00000000
        /*08bc*/ 	.short	0x010a
        /*08be*/ 	.byte	0x05
	.zero		1


	//   ....[125]....
        /*08c0*/ 	.word	0x00003450
        /*08c4*/ 	.word	0x000000ff
        /*08c8*/ 	.word	0x00000000
        /*08cc*/ 	.short	0x010a
        /*08ce*/ 	.byte	0x05
	.zero		1


	//   ....[126]....
        /*08d0*/ 	.word	0x000034e0
        /*08d4*/ 	.word	0x000000ff
        /*08d8*/ 	.word	0x00000000
        /*08dc*/ 	.short	0x010a
        /*08de*/ 	.byte	0x05
	.zero		1


	//   ....[127]....
        /*08e0*/ 	.word	0x00003570
        /*08e4*/ 	.word	0x000000ff
        /*08e8*/ 	.word	0x00000000
        /*08ec*/ 	.short	0x010a
        /*08ee*/ 	.byte	0x05
	.zero		1


	//   ....[128]....
        /*08f0*/ 	.word	0x00003600
        /*08f4*/ 	.word	0x000000ff
        /*08f8*/ 	.word	0x00000000
        /*08fc*/ 	.short	0x010a
        /*08fe*/ 	.byte	0x05
	.zero		1


	//   ....[129]....
        /*0900*/ 	.word	0x00003690
        /*0904*/ 	.word	0x000000ff
        /*0908*/ 	.word	0x00000000
        /*090c*/ 	.short	0x010a
        /*090e*/ 	.byte	0x05
	.zero		1


	//   ....[130]....
        /*0910*/ 	.word	0x00003720
        /*0914*/ 	.word	0x000000ff
        /*0918*/ 	.word	0x00000000
        /*091c*/ 	.short	0x010a
        /*091e*/ 	.byte	0x05
	.zero		1


	//   ....[131]....
        /*0920*/ 	.word	0x000037b0
        /*0924*/ 	.word	0x000000ff
        /*0928*/ 	.word	0x00000000
        /*092c*/ 	.short	0x010a
        /*092e*/ 	.byte	0x05
	.zero		1


	//   ....[132]....
        /*0930*/ 	.word	0x00003840
        /*0934*/ 	.word	0x000000ff
        /*0938*/ 	.word	0x00000000
        /*093c*/ 	.short	0x010a
        /*093e*/ 	.byte	0x05
	.zero		1


	//   ....[133]....
        /*0940*/ 	.word	0x000038d0
        /*0944*/ 	.word	0x000000ff
        /*0948*/ 	.word	0x00000000
        /*094c*/ 	.short	0x010a
        /*094e*/ 	.byte	0x05
	.zero		1


	//   ....[134]....
        /*0950*/ 	.word	0x00003970
        /*0954*/ 	.word	0x00000000
        /*0958*/ 	.word	0x00000000
        /*095c*/ 	.short	0x010a
        /*095e*/ 	.byte	0xff
	.zero		1


	//   ....[135]....
        /*0960*/ 	.word	0x00003a90
        /*0964*/ 	.word	0x00000000
        /*0968*/ 	.word	0x000002b0
        /*096c*/ 	.short	0x010a
        /*096e*/ 	.byte	0xff
	.zero		1


	//   ....[136]....
        /*0970*/ 	.word	0x00003af0
        /*0974*/ 	.word	0x00000004
        /*0978*/ 	.word	0x00000000
        /*097c*/ 	.short	0x0101
        /*097e*/ 	.byte	0xff
	.zero		1


	//   ....[137]....
        /*0980*/ 	.word	0x00003b10
        /*0984*/ 	.word	0x000000ff
        /*0988*/ 	.word	0x00000260
        /*098c*/ 	.short	0x010a
        /*098e*/ 	.byte	0x05
	.zero		1


	//   ....[138]....
        /*0990*/ 	.word	0x00003c30
        /*0994*/ 	.word	0x00000000
        /*0998*/ 	.word	0x00000250
        /*099c*/ 	.short	0x010a
        /*099e*/ 	.byte	0xff
	.zero		1


	//   ....[139]....
        /*09a0*/ 	.word	0x00003d40
        /*09a4*/ 	.word	0x00000000
        /*09a8*/ 	.word	0x00000000
        /*09ac*/ 	.short	0x0101
        /*09ae*/ 	.byte	0xff
	.zero		1


	//   ....[140]....
        /*09b0*/ 	.word	0x00003dd0
        /*09b4*/ 	.word	0x000000ff
        /*09b8*/ 	.word	0x00000260
        /*09bc*/ 	.short	0x0106
        /*09be*/ 	.byte	0x05
	.zero		1


	//   ....[141]....
        /*09c0*/ 	.word	0x00003df0
        /*09c4*/ 	.word	0x000000ff
        /*09c8*/ 	.word	0x00000260
        /*09cc*/ 	.short	0x010a
        /*09ce*/ 	.byte	0x05
	.zero		1


	//   ....[142]....
        /*09d0*/ 	.word	0x00003e80
        /*09d4*/ 	.word	0x000000ff
        /*09d8*/ 	.word	0x00000260
        /*09dc*/ 	.short	0x0106
        /*09de*/ 	.byte	0x04
	.zero		1


	//   ....[143]....
        /*09e0*/ 	.word	0x00003ec0
        /*09e4*/ 	.word	0x00000000
        /*09e8*/ 	.word	0x00000260
        /*09ec*/ 	.short	0x010a
        /*09ee*/ 	.byte	0xff
	.zero		1


	//   ....[144]....
        /*09f0*/ 	.word	0x00004380
        /*09f4*/ 	.word	0x00000000
        /*09f8*/ 	.word	0x00000250
        /*09fc*/ 	.short	0x010a
        /*09fe*/ 	.byte	0xff
	.zero		1


	//   ....[145]....
        /*0a00*/ 	.word	0x00004480
        /*0a04*/ 	.word	0x00000003
        /*0a08*/ 	.word	0x00000000
        /*0a0c*/ 	.short	0x0101
        /*0a0e*/ 	.byte	0xff
	.zero		1


	//   ....[146]....
        /*0a10*/ 	.word	0x00004490
        /*0a14*/ 	.word	0x000000ff
        /*0a18*/ 	.word	0x00000000
        /*0a1c*/ 	.short	0x010a
        /*0a1e*/ 	.byte	0x04
	.zero		1


	//   ....[147]....
        /*0a20*/ 	.word	0x000044b0
        /*0a24*/ 	.word	0x000000ff
        /*0a28*/ 	.word	0x00000290
        /*0a2c*/ 	.short	0x010a
        /*0a2e*/ 	.byte	0x09
	.zero		1


	//   ....[148]....
        /*0a30*/ 	.word	0x000045f0
        /*0a34*/ 	.word	0x000000ff
        /*0a38*/ 	.word	0x00000000
        /*0a3c*/ 	.short	0x010a
        /*0a3e*/ 	.byte	0x07
	.zero		1


	//   ....[149]....
        /*0a40*/ 	.word	0x00004710
        /*0a44*/ 	.word	0x000000ff
        /*0a48*/ 	.word	0x00000000
        /*0a4c*/ 	.short	0x010a
        /*0a4e*/ 	.byte	0x04
	.zero		1


	//   ....[150]....
        /*0a50*/ 	.word	0x000048f0
        /*0a54*/ 	.word	0x000000ff
        /*0a58*/ 	.word	0x00000000
        /*0a5c*/ 	.short	0x010a
        /*0a5e*/ 	.byte	0x05
	.zero		1


	//   ....[151]....
        /*0a60*/ 	.word	0x00004980
        /*0a64*/ 	.word	0x000000ff
        /*0a68*/ 	.word	0x00000000
        /*0a6c*/ 	.short	0x010a
        /*0a6e*/ 	.byte	0x05
	.zero		1


	//   ....[152]....
        /*0a70*/ 	.word	0x00004a10
        /*0a74*/ 	.word	0x000000ff
        /*0a78*/ 	.word	0x00000000
        /*0a7c*/ 	.short	0x010a
        /*0a7e*/ 	.byte	0x05
	.zero		1


	//   ....[153]....
        /*0a80*/ 	.word	0x00004aa0
        /*0a84*/ 	.word	0x000000ff
        /*0a88*/ 	.word	0x00000000
        /*0a8c*/ 	.short	0x010a
        /*0a8e*/ 	.byte	0x07
	.zero		1


	//   ....[154]....
        /*0a90*/ 	.word	0x00004f00
        /*0a94*/ 	.word	0x00000000
        /*0a98*/ 	.word	0x00000250
        /*0a9c*/ 	.short	0x010a
        /*0a9e*/ 	.byte	0xff
	.zero		1


	//   ....[155]....
        /*0aa0*/ 	.word	0x00004fc0
        /*0aa4*/ 	.word	0x00000000
        /*0aa8*/ 	.word	0x00000000
        /*0aac*/ 	.short	0x0101
        /*0aae*/ 	.byte	0xff
	.zero		1


	//   ....[156]....
        /*0ab0*/ 	.word	0x000052e0
        /*0ab4*/ 	.word	0x000000ff
        /*0ab8*/ 	.word	0x00000248
        /*0abc*/ 	.short	0x010a
        /*0abe*/ 	.byte	0x07
	.zero		1


	//   ....[157]....
        /*0ac0*/ 	.word	0x000054d0
        /*0ac4*/ 	.word	0x000000ff
        /*0ac8*/ 	.word	0x00000230
        /*0acc*/ 	.short	0x010a
        /*0ace*/ 	.byte	0x07
	.zero		1


	//   ....[158]....
        /*0ad0*/ 	.word	0x000056a0
        /*0ad4*/ 	.word	0x000000ff
        /*0ad8*/ 	.word	0x00000220
        /*0adc*/ 	.short	0x010b
        /*0ade*/ 	.byte	0x07
	.zero		1


	//   ....[159]....
        /*0ae0*/ 	.word	0x00005710
        /*0ae4*/ 	.word	0x000000ff
        /*0ae8*/ 	.word	0x00000000
        /*0aec*/ 	.short	0x0101
        /*0aee*/ 	.byte	0x08
	.zero		1


	//   ....[160]....
        /*0af0*/ 	.word	0x00005740
        /*0af4*/ 	.word	0x000000ff
        /*0af8*/ 	.word	0x00000238
        /*0afc*/ 	.short	0x010a
        /*0afe*/ 	.byte	0x07
	.zero		1


	//   ....[161]....
        /*0b00*/ 	.word	0x00005950
        /*0b04*/ 	.word	0x000000ff
        /*0b08*/ 	.word	0x00000228
        /*0b0c*/ 	.short	0x010b
        /*0b0e*/ 	.byte	0x07
	.zero		1


	//   ....[162]....
        /*0b10*/ 	.word	0x00005970
        /*0b14*/ 	.word	0x000000ff
        /*0b18*/ 	.word	0x00000000
        /*0b1c*/ 	.short	0x0101
        /*0b1e*/ 	.byte	0x0d
	.zero		1


	//   ....[163]....
        /*0b20*/ 	.word	0x000059a0
        /*0b24*/ 	.word	0x000000ff
        /*0b28*/ 	.word	0x00000230
        /*0b2c*/ 	.short	0x010a
        /*0b2e*/ 	.byte	0x07
	.zero		1


	//   ....[164]....
        /*0b30*/ 	.word	0x000059e0
        /*0b34*/ 	.word	0x00000000
        /*0b38*/ 	.word	0x00000238
        /*0b3c*/ 	.short	0x010a
        /*0b3e*/ 	.byte	0xff
	.zero		1


	//   ....[165]....
        /*0b40*/ 	.word	0x00005d20
        /*0b44*/ 	.word	0x00000000
        /*0b48*/ 	.word	0x00000250
        /*0b4c*/ 	.short	0x010a
        /*0b4e*/ 	.byte	0xff
	.zero		1


	//   ....[166]....
        /*0b50*/ 	.word	0x00005e30
        /*0b54*/ 	.word	0x00000000
        /*0b58*/ 	.word	0x00000000
        /*0b5c*/ 	.short	0x0101
        /*0b5e*/ 	.byte	0xff
	.zero		1


	//   ....[167]....
        /*0b60*/ 	.word	0x00006880
        /*0b64*/ 	.word	0x00000000
        /*0b68*/ 	.word	0x00000220
        /*0b6c*/ 	.short	0x010a
        /*0b6e*/ 	.byte	0xff
	.zero		1


	//   ....[168]....
        /*0b70*/ 	.word	0x000068f0
        /*0b74*/ 	.word	0x00000071
        /*0b78*/ 	.word	0x00000270
        /*0b7c*/ 	.short	0x010a
        /*0b7e*/ 	.byte	0xff
	.zero		1


	//   ....[169]....
        /*0b80*/ 	.word	0x000069d0
        /*0b84*/ 	.word	0x00000000
        /*0b88*/ 	.word	0x00000220
        /*0b8c*/ 	.short	0x010a
        /*0b8e*/ 	.byte	0xff
	.zero		1


	//   ....[170]....
        /*0b90*/ 	.word	0x00006b10
        /*0b94*/ 	.word	0x00000000
        /*0b98*/ 	.word	0x00000000
        /*0b9c*/ 	.short	0x0101
        /*0b9e*/ 	.byte	0xff
	.zero		1


	//   ....[171]....
        /*0ba0*/ 	.word	0x00006b70
        /*0ba4*/ 	.word	0x00000071
        /*0ba8*/ 	.word	0x00000270
        /*0bac*/ 	.short	0x010a
        /*0bae*/ 	.byte	0xff
	.zero		1


	//   ....[172]....
        /*0bb0*/ 	.word	0x000076c0
        /*0bb4*/ 	.word	0x00000020
        /*0bb8*/ 	.word	0x00000220
        /*0bbc*/ 	.short	0x010a
        /*0bbe*/ 	.byte	0xff
	.zero		1


	//   ....[173]....
        /*0bc0*/ 	.word	0x00007780
        /*0bc4*/ 	.word	0x00000020
        /*0bc8*/ 	.word	0x00000220
        /*0bcc*/ 	.short	0x010a
        /*0bce*/ 	.byte	0xff
	.zero		1


	//   ....[174]....
        /*0bd0*/ 	.word	0x000078a0
        /*0bd4*/ 	.word	0x00000003
        /*0bd8*/ 	.word	0x00000000
        /*0bdc*/ 	.short	0x0101
        /*0bde*/ 	.byte	0xff
	.zero		1


	//   ....[175]....
        /*0be0*/ 	.word	0x00007ce0
        /*0be4*/ 	.word	0x000000ff
        /*0be8*/ 	.word	0x00000000
        /*0bec*/ 	.short	0x0101
        /*0bee*/ 	.byte	0x05
	.zero		1


	//   ....[176]....
        /*0bf0*/ 	.word	0x00008520
        /*0bf4*/ 	.word	0x00000003
        /*0bf8*/ 	.word	0x000002c0
        /*0bfc*/ 	.short	0x010a
        /*0bfe*/ 	.byte	0xff
	.zero		1


	//   ....[177]....
        /*0c00*/ 	.word	0x00008580
        /*0c04*/ 	.word	0x00000002
        /*0c08*/ 	.word	0x00000110
        /*0c0c*/ 	.short	0x010a
        /*0c0e*/ 	.byte	0xff
	.zero		1


	//   ....[178]....
        /*0c10*/ 	.word	0x000085e0
        /*0c14*/ 	.word	0x00000002
        /*0c18*/ 	.word	0x00000110
        /*0c1c*/ 	.short	0x010a
        /*0c1e*/ 	.byte	0xff
	.zero		1


	//   ....[179]....
        /*0c20*/ 	.word	0x00008630
        /*0c24*/ 	.word	0x00000002
        /*0c28*/ 	.word	0x00000250
        /*0c2c*/ 	.short	0x010a
        /*0c2e*/ 	.byte	0xff
	.zero		1


	//   ....[180]....
        /*0c30*/ 	.word	0x00008690
        /*0c34*/ 	.word	0x00000000
        /*0c38*/ 	.word	0x00000000
        /*0c3c*/ 	.short	0x010a
        /*0c3e*/ 	.byte	0xff
	.zero		1


	//   ....[181]....
        /*0c40*/ 	.word	0x000086f0
        /*0c44*/ 	.word	0x00000000
        /*0c48*/ 	.word	0x00000000
        /*0c4c*/ 	.short	0x010a
        /*0c4e*/ 	.byte	0xff
	.zero		1


	//   ....[182]....
        /*0c50*/ 	.word	0x00008750
        /*0c54*/ 	.word	0x00000000
        /*0c58*/ 	.word	0x00000000
        /*0c5c*/ 	.short	0x010a
        /*0c5e*/ 	.byte	0xff
	.zero		1


	//   ....[183]....
        /*0c60*/ 	.word	0x000087b0
        /*0c64*/ 	.word	0x00000000
        /*0c68*/ 	.word	0x00000000
        /*0c6c*/ 	.short	0x010a
        /*0c6e*/ 	.byte	0xff
	.zero		1


	//   ....[184]....
        /*0c70*/ 	.word	0x00008810
        /*0c74*/ 	.word	0x00000000
        /*0c78*/ 	.word	0x00000000
        /*0c7c*/ 	.short	0x010a
        /*0c7e*/ 	.byte	0xff
	.zero		1


	//   ....[185]....
        /*0c80*/ 	.word	0x00008870
        /*0c84*/ 	.word	0x00000000
        /*0c88*/ 	.word	0x00000000
        /*0c8c*/ 	.short	0x010a
        /*0c8e*/ 	.byte	0xff
	.zero		1


	//   ....[186]....
        /*0c90*/ 	.word	0x000088d0
        /*0c94*/ 	.word	0x00000000
        /*0c98*/ 	.word	0x00000000
        /*0c9c*/ 	.short	0x010a
        /*0c9e*/ 	.byte	0xff
	.zero		1


	//   ....[187]....
        /*0ca0*/ 	.word	0x00008930
        /*0ca4*/ 	.word	0x00000000
        /*0ca8*/ 	.word	0x00000000
        /*0cac*/ 	.short	0x010a
        /*0cae*/ 	.byte	0xff
	.zero		1


	//   ....[188]....
        /*0cb0*/ 	.word	0x00008990
        /*0cb4*/ 	.word	0x00000000
        /*0cb8*/ 	.word	0x00000000
        /*0cbc*/ 	.short	0x010a
        /*0cbe*/ 	.byte	0xff
	.zero		1


	//   ....[189]....
        /*0cc0*/ 	.word	0x000089f0
        /*0cc4*/ 	.word	0x00000000
        /*0cc8*/ 	.word	0x00000000
        /*0ccc*/ 	.short	0x010a
        /*0cce*/ 	.byte	0xff
	.zero		1


	//   ....[190]....
        /*0cd0*/ 	.word	0x00008a50
        /*0cd4*/ 	.word	0x00000000
        /*0cd8*/ 	.word	0x00000000
        /*0cdc*/ 	.short	0x010a
        /*0cde*/ 	.byte	0xff
	.zero		1


	//   ....[191]....
        /*0ce0*/ 	.word	0x00008ab0
        /*0ce4*/ 	.word	0x00000000
        /*0ce8*/ 	.word	0x00000000
        /*0cec*/ 	.short	0x010a
        /*0cee*/ 	.byte	0xff
	.zero		1


	//   ....[192]....
        /*0cf0*/ 	.word	0x00008b10
        /*0cf4*/ 	.word	0x00000000
        /*0cf8*/ 	.word	0x00000000
        /*0cfc*/ 	.short	0x010a
        /*0cfe*/ 	.byte	0xff
	.zero		1


	//   ....[193]....
        /*0d00*/ 	.word	0x00008b70
        /*0d04*/ 	.word	0x00000000
        /*0d08*/ 	.word	0x00000000
        /*0d0c*/ 	.short	0x010a
        /*0d0e*/ 	.byte	0xff
	.zero		1


	//   ....[194]....
        /*0d10*/ 	.word	0x00008bd0
        /*0d14*/ 	.word	0x00000000
        /*0d18*/ 	.word	0x00000000
        /*0d1c*/ 	.short	0x010a
        /*0d1e*/ 	.byte	0xff
	.zero		1


	//   ....[195]....
        /*0d20*/ 	.word	0x00008c30
        /*0d24*/ 	.word	0x00000000
        /*0d28*/ 	.word	0x00000000
        /*0d2c*/ 	.short	0x010a
        /*0d2e*/ 	.byte	0xff
	.zero		1


	//   ....[196]....
        /*0d30*/ 	.word	0x00008c90
        /*0d34*/ 	.word	0x00000000
        /*0d38*/ 	.word	0x00000000
        /*0d3c*/ 	.short	0x010a
        /*0d3e*/ 	.byte	0xff
	.zero		1


	//   ....[197]....
        /*0d40*/ 	.word	0x00008cf0
        /*0d44*/ 	.word	0x00000000
        /*0d48*/ 	.word	0x00000000
        /*0d4c*/ 	.short	0x010a
        /*0d4e*/ 	.byte	0xff
	.zero		1


	//   ....[198]....
        /*0d50*/ 	.word	0x00008d50
        /*0d54*/ 	.word	0x00000000
        /*0d58*/ 	.word	0x00000000
        /*0d5c*/ 	.short	0x010a
        /*0d5e*/ 	.byte	0xff
	.zero		1


	//   ....[199]....
        /*0d60*/ 	.word	0x00008db0
        /*0d64*/ 	.word	0x00000000
        /*0d68*/ 	.word	0x00000000
        /*0d6c*/ 	.short	0x010a
        /*0d6e*/ 	.byte	0xff
	.zero		1


	//   ....[200]....
        /*0d70*/ 	.word	0x00008e10
        /*0d74*/ 	.word	0x00000000
        /*0d78*/ 	.word	0x00000000
        /*0d7c*/ 	.short	0x010a
        /*0d7e*/ 	.byte	0xff
	.zero		1


	//   ....[201]....
        /*0d80*/ 	.word	0x00008e70
        /*0d84*/ 	.word	0x00000000
        /*0d88*/ 	.word	0x00000000
        /*0d8c*/ 	.short	0x010a
        /*0d8e*/ 	.byte	0xff
	.zero		1


	//   ....[202]....
        /*0d90*/ 	.word	0x00008ed0
        /*0d94*/ 	.word	0x00000000
        /*0d98*/ 	.word	0x00000000
        /*0d9c*/ 	.short	0x010a
        /*0d9e*/ 	.byte	0xff
	.zero		1


	//   ....[203]....
        /*0da0*/ 	.word	0x00008f30
        /*0da4*/ 	.word	0x00000000
        /*0da8*/ 	.word	0x00000000
        /*0dac*/ 	.short	0x010a
        /*0dae*/ 	.byte	0xff
	.zero		1


	//   ....[204]....
        /*0db0*/ 	.word	0x00008f90
        /*0db4*/ 	.word	0x00000000
        /*0db8*/ 	.word	0x00000000
        /*0dbc*/ 	.short	0x010a
        /*0dbe*/ 	.byte	0xff
	.zero		1


	//   ....[205]....
        /*0dc0*/ 	.word	0x00008ff0
        /*0dc4*/ 	.word	0x00000000
        /*0dc8*/ 	.word	0x00000000
        /*0dcc*/ 	.short	0x010a
        /*0dce*/ 	.byte	0xff
	.zero		1


	//   ....[206]....
        /*0dd0*/ 	.word	0x00009050
        /*0dd4*/ 	.word	0x00000000
        /*0dd8*/ 	.word	0x00000000
        /*0ddc*/ 	.short	0x010a
        /*0dde*/ 	.byte	0xff
	.zero		1


	//   ....[207]....
        /*0de0*/ 	.word	0x000090b0
        /*0de4*/ 	.word	0x00000000
        /*0de8*/ 	.word	0x00000000
        /*0dec*/ 	.short	0x010a
        /*0dee*/ 	.byte	0xff
	.zero		1


	//   ....[208]....
        /*0df0*/ 	.word	0x00009110
        /*0df4*/ 	.word	0x00000000
        /*0df8*/ 	.word	0x00000000
        /*0dfc*/ 	.short	0x010a
        /*0dfe*/ 	.byte	0xff
	.zero		1


	//   ....[209]....
        /*0e00*/ 	.word	0x00009170
        /*0e04*/ 	.word	0x00000000
        /*0e08*/ 	.word	0x00000000
        /*0e0c*/ 	.short	0x010a
        /*0e0e*/ 	.byte	0xff
	.zero		1


	//   ....[210]....
        /*0e10*/ 	.word	0x000091d0
        /*0e14*/ 	.word	0x00000000
        /*0e18*/ 	.word	0x00000000
        /*0e1c*/ 	.short	0x010a
        /*0e1e*/ 	.byte	0xff
	.zero		1


	//   ....[211]....
        /*0e20*/ 	.word	0x00009230
        /*0e24*/ 	.word	0x00000000
        /*0e28*/ 	.word	0x00000000
        /*0e2c*/ 	.short	0x010a
        /*0e2e*/ 	.byte	0xff
	.zero		1


	//   ....[212]....
        /*0e30*/ 	.word	0x00009290
        /*0e34*/ 	.word	0x00000000
        /*0e38*/ 	.word	0x00000000
        /*0e3c*/ 	.short	0x010a
        /*0e3e*/ 	.byte	0xff
	.zero		1


	//   ....[213]....
        /*0e40*/ 	.word	0x000092e0
        /*0e44*/ 	.word	0x00000000
        /*0e48*/ 	.word	0x000002b0
        /*0e4c*/ 	.short	0x010a
        /*0e4e*/ 	.byte	0xff
	.zero		1


	//   ....[214]....
        /*0e50*/ 	.word	0x00009340
        /*0e54*/ 	.word	0x00000000
        /*0e58*/ 	.word	0x00000260
        /*0e5c*/ 	.short	0x010a
        /*0e5e*/ 	.byte	0xff
	.zero		1


	//   ....[215]....
        /*0e60*/ 	.word	0x00009390
        /*0e64*/ 	.word	0x00000000
        /*0e68*/ 	.word	0x00000250
        /*0e6c*/ 	.short	0x010a
        /*0e6e*/ 	.byte	0xff
	.zero		1


	//   ....[216]....
        /*0e70*/ 	.word	0x000093f0
        /*0e74*/ 	.word	0x00000000
        /*0e78*/ 	.word	0x00000260
        /*0e7c*/ 	.short	0x010a
        /*0e7e*/ 	.byte	0xff
	.zero		1


	//   ....[217]....
        /*0e80*/ 	.word	0x00009440
        /*0e84*/ 	.word	0x00000000
        /*0e88*/ 	.word	0x00000250
        /*0e8c*/ 	.short	0x010a
        /*0e8e*/ 	.byte	0xff
	.zero		1


	//   ....[218]....
        /*0e90*/ 	.word	0x000094a0
        /*0e94*/ 	.word	0x00000003
        /*0e98*/ 	.word	0x00000290
        /*0e9c*/ 	.short	0x010a
        /*0e9e*/ 	.byte	0xff
	.zero		1


	//   ....[219]....
        /*0ea0*/ 	.word	0x00009500
        /*0ea4*/ 	.word	0x00000000
        /*0ea8*/ 	.word	0x00000000
        /*0eac*/ 	.short	0x010a
        /*0eae*/ 	.byte	0xff
	.zero		1


	//   ....[220]....
        /*0eb0*/ 	.word	0x00009560
        /*0eb4*/ 	.word	0x00000000
        /*0eb8*/ 	.word	0x00000000
        /*0ebc*/ 	.short	0x010a
        /*0ebe*/ 	.byte	0xff
	.zero		1


	//   ....[221]....
        /*0ec0*/ 	.word	0x000095c0
        /*0ec4*/ 	.word	0x00000000
        /*0ec8*/ 	.word	0x00000000
        /*0ecc*/ 	.short	0x010a
        /*0ece*/ 	.byte	0xff
	.zero		1


	//   ....[222]....
        /*0ed0*/ 	.word	0x00009620
        /*0ed4*/ 	.word	0x00000000
        /*0ed8*/ 	.word	0x00000000
        /*0edc*/ 	.short	0x010a
        /*0ede*/ 	.byte	0xff
	.zero		1


	//   ....[223]....
        /*0ee0*/ 	.word	0x00009680
        /*0ee4*/ 	.word	0x00000000
        /*0ee8*/ 	.word	0x00000000
        /*0eec*/ 	.short	0x010a
        /*0eee*/ 	.byte	0xff
	.zero		1


	//   ....[224]....
        /*0ef0*/ 	.word	0x000096d0
        /*0ef4*/ 	.word	0x00000000
        /*0ef8*/ 	.word	0x00000250
        /*0efc*/ 	.short	0x010a
        /*0efe*/ 	.byte	0xff
	.zero		1


	//   ....[225]....
        /*0f00*/ 	.word	0x00009730
        /*0f04*/ 	.word	0x00000000
        /*0f08*/ 	.word	0x00000248
        /*0f0c*/ 	.short	0x010a
        /*0f0e*/ 	.byte	0xff
	.zero		1


	//   ....[226]....
        /*0f10*/ 	.word	0x00009790
        /*0f14*/ 	.word	0x00000003
        /*0f18*/ 	.word	0x00000230
        /*0f1c*/ 	.short	0x010a
        /*0f1e*/ 	.byte	0xff
	.zero		1


	//   ....[227]....
        /*0f20*/ 	.word	0x000097f0
        /*0f24*/ 	.word	0x00000003
        /*0f28*/ 	.word	0x00000238
        /*0f2c*/ 	.short	0x010a
        /*0f2e*/ 	.byte	0xff
	.zero		1


	//   ....[228]....
        /*0f30*/ 	.word	0x00009850
        /*0f34*/ 	.word	0x00000000
        /*0f38*/ 	.word	0x00000230
        /*0f3c*/ 	.short	0x010a
        /*0f3e*/ 	.byte	0xff
	.zero		1


	//   ....[229]....
        /*0f40*/ 	.word	0x000098a0
        /*0f44*/ 	.word	0x00000000
        /*0f48*/ 	.word	0x00000250
        /*0f4c*/ 	.short	0x010a
        /*0f4e*/ 	.byte	0xff
	.zero		1


	//   ....[230]....
        /*0f50*/ 	.word	0x000098f0
        /*0f54*/ 	.word	0x00000000
        /*0f58*/ 	.word	0x00000220
        /*0f5c*/ 	.short	0x010a
        /*0f5e*/ 	.byte	0xff
	.zero		1


	//   ....[231]....
        /*0f60*/ 	.word	0x00009940
        /*0f64*/ 	.word	0x00000071
        /*0f68*/ 	.word	0x00000270
        /*0f6c*/ 	.short	0x010a
        /*0f6e*/ 	.byte	0xff
	.zero		1


	//   ....[232]....
        /*0f70*/ 	.word	0x00009990
        /*0f74*/ 	.word	0x00000020
        /*0f78*/ 	.word	0x00000220
        /*0f7c*/ 	.short	0x010a
        /*0f7e*/ 	.byte	0xff
	.zero		1


	//----- nvinfo : EIATTR_NUM_MBARRIERS
	.align		4
.L_47:
        /*0f80*/ 	.byte	0x03, 0x38
        /*0f82*/ 	.short	0x005a


	//----- nvinfo : EIATTR_EXIT_INSTR_OFFSETS
	.align		4
        /*0f84*/ 	.byte	0x04, 0x1c
        /*0f86*/ 	.short	(.L_49 - .L_48)


	//   ....[0]....
.L_48:
        /*0f88*/ 	.word	0x000039a0


	//   ....[1]....
        /*0f8c*/ 	.word	0x00003e90


	//   ....[2]....
        /*0f90*/ 	.word	0x00003ef0


	//   ....[3]....
        /*0f94*/ 	.word	0x00004d00


	//   ....[4]....
        /*0f98*/ 	.word	0x00005a10


	//   ....[5]....
        /*0f9c*/ 	.word	0x00005a50


	//   ....[6]....
        /*0fa0*/ 	.word	0x00008510


	//----- nvinfo : EIATTR_MAX_THREADS
	.align		4
.L_49:
        /*0fa4*/ 	.byte	0x04, 0x05
        /*0fa6*/ 	.short	(.L_51 - .L_50)
.L_50:
        /*0fa8*/ 	.word	0x00000100
        /*0fac*/ 	.word	0x00000001
        /*0fb0*/ 	.word	0x00000001


	//----- nvinfo : EIATTR_CRS_STACK_SIZE
	.align		4
.L_51:
        /*0fb4*/ 	.byte	0x04, 0x1e
        /*0fb6*/ 	.short	(.L_53 - .L_52)
.L_52:
        /*0fb8*/ 	.word	0x00000000


	//----- nvinfo : EIATTR_CBANK_PARAM_SIZE
	.align		4
.L_53:
        /*0fbc*/ 	.byte	0x03, 0x19
        /*0fbe*/ 	.short	0x0800


	//----- nvinfo : EIATTR_PARAM_CBANK
	.align		4
        /*0fc0*/ 	.byte	0x04, 0x0a
        /*0fc2*/ 	.short	(.L_55 - .L_54)
	.align		4
.L_54:
        /*0fc4*/ 	.word	index@(.nv.constant0._ZN7cutlass13device_kernelINS_4gemm6kernel13GemmUniversalIN4cute5tupleIJiiiiEEENS1_10collective13CollectiveMmaINS1_35MainloopSm100TmaUmmaWarpSpecializedILi34ELi2ELi4ENS5_IJNS4_1CILi1EEESB_SB_EEEEENS5_IJNSA_ILi64EEENSA_ILi128EEENSA_ILi32EEEEEENS_12float_e5m2_tENS5_IJSB_llEEENS_12float_e4m3_tESJ_NS4_8TiledMMAINS4_8MMA_AtomIJNS4_10MMA_TraitsINS4_19SM100_MMA_F8F6F4_SSEJSI_SK_fSE_SF_NS4_17integral_constantINS4_4UMMA5MajorELSR_1EEESS_NSP_INSQ_7ScaleInELST_0EEESU_EEEEEENS4_6LayoutISC_NS5_IJNSA_ILi0EEESY_SY_EEEEENS5_IJNS4_10UnderscoreES11_S11_EEEEENS4_13SM90_TMA_LOADENS4_14ComposedLayoutINS4_7SwizzleILi2ELi4ELi3EEENS4_18smem_ptr_flag_bitsILi8EEENSX_INS5_IJSE_NSA_ILi8EEEEEENS5_IJSB_SE_EEEEEEEvNS4_8identityES14_NS15_INS16_ILi3ELi4ELi3EEES19_NSX_INS5_IJSF_S1A_EEENS5_IJSB_SF_EEEEEEEvS1F_EENS_8epilogue10collective18CollectiveEpilogueINS1M_23Sm100TmaWarpSpecializedILi2ELi2ELi32ELb0ELb0EEEJSH_NS5_IJNSX_ISE_SB_EES1R_EEESI_NS5_IJlSB_lEEESI_S1T_NS1M_6fusion15FusionCallbacksIS1Q_NS1U_17LinearCombinationISI_fSI_fLNS_15FloatRoundStyleE2EEESH_S1S_JEEENS4_5SM1004TMEM4LOAD26SM100_TMEM_LOAD_16dp32b32xES14_NS15_IS17_S19_NSX_INS5_IJS1A_SE_EEENS5_IJSE_SB_EEEEEEENS4_39AutoVectorizingCopyWithAssumedAlignmentILi128EEENS4_14SM90_TMA_STOREES27_S29_S29_EEEvvEEEEvNT_6ParamsE)
        /*0fc8*/ 	.short	0x0380
        /*0fca*/ 	.short	0x0800


	//----- nvinfo : EIATTR_SW_WAR
	.align		4
.L_55:
        /*0fcc*/ 	.byte	0x04, 0x36
        /*0fce*/ 	.short	(.L_57 - .L_56)
.L_56:
        /*0fd0*/ 	.word	0x00000008
.L_57:


//--------------------- .nv.callgraph             --------------------------
	.section	.nv.callgraph,"",@"SHT_CUDA_CALLGRAPH"
	.align	4
	.sectionentsize	8
	.align		4
        /*0000*/ 	.word	0x00000000
	.align		4
        /*0004*/ 	.word	0xffffffff
	.align		4
        /*0008*/ 	.word	index@(_ZN7cutlass13device_kernelINS_4gemm6kernel13GemmUniversalIN4cute5tupleIJiiiiEEENS1_10collective13CollectiveMmaINS1_35MainloopSm100TmaUmmaWarpSpecializedILi34ELi2ELi4ENS5_IJNS4_1CILi1EEESB_SB_EEEEENS5_IJNSA_ILi64EEENSA_ILi128EEENSA_ILi32EEEEEENS_12float_e5m2_tENS5_IJSB_llEEENS_12float_e4m3_tESJ_NS4_8TiledMMAINS4_8MMA_AtomIJNS4_10MMA_TraitsINS4_19SM100_MMA_F8F6F4_SSEJSI_SK_fSE_SF_NS4_17integral_constantINS4_4UMMA5MajorELSR_1EEESS_NSP_INSQ_7ScaleInELST_0EEESU_EEEEEENS4_6LayoutISC_NS5_IJNSA_ILi0EEESY_SY_EEEEENS5_IJNS4_10UnderscoreES11_S11_EEEEENS4_13SM90_TMA_LOADENS4_14ComposedLayoutINS4_7SwizzleILi2ELi4ELi3EEENS4_18smem_ptr_flag_bitsILi8EEENSX_INS5_IJSE_NSA_ILi8EEEEEENS5_IJSB_SE_EEEEEEEvNS4_8identityES14_NS15_INS16_ILi3ELi4ELi3EEES19_NSX_INS5_IJSF_S1A_EEENS5_IJSB_SF_EEEEEEEvS1F_EENS_8epilogue10collective18CollectiveEpilogueINS1M_23Sm100TmaWarpSpecializedILi2ELi2ELi32ELb0ELb0EEEJSH_NS5_IJNSX_ISE_SB_EES1R_EEESI_NS5_IJlSB_lEEESI_S1T_NS1M_6fusion15FusionCallbacksIS1Q_NS1U_17LinearCombinationISI_fSI_fLNS_15FloatRoundStyleE2EEESH_S1S_JEEENS4_5SM1004TMEM4LOAD26SM100_TMEM_LOAD_16dp32b32xES14_NS15_IS17_S19_NSX_INS5_IJS1A_SE_EEENS5_IJSE_SB_EEEEEEENS4_39AutoVectorizingCopyWithAssumedAlignmentILi128EEENS4_14SM90_TMA_STOREES27_S29_S29_EEEvvEEEEvNT_6ParamsE)
	.align		4
        /*000c*/ 	.word	index@(__assertfail)
	.align		4
        /*0010*/ 	.word	0x00000000
	.align		4
        /*0014*/ 	.word	0xfffffffe
	.align		4
        /*0018*/ 	.word	0x00000000
	.align		4
        /*001c*/ 	.word	0xfffffffd
	.align		4
        /*0020*/ 	.word	0x00000000
	.align		4
        /*0024*/ 	.word	0xfffffffc


//--------------------- .nv.constant4             --------------------------
	.section	.nv.constant4,"a",@progbits
	.align	8
	.align		8
.nv.constant4:
        /*0000*/ 	.dword	__assertfail
	.align		8
        /*0008*/ 	.dword	__unnamed_1
	.align		8
        /*0010*/ 	.dword	__unnamed_2
	.align		8
        /*0018*/ 	.dword	_ZN40_INTERNAL_e5cb5b56_4_k_cu_b58fb684_265564cuda3std3__45__cpo5beginE
	.align		8
        /*0020*/ 	.dword	_ZN40_INTERNAL_e5cb5b56_4_k_cu_b58fb684_265564cuda3std3__45__cpo3endE
	.align		8
        /*0028*/ 	.dword	_ZN40_INTERNAL_e5cb5b56_4_k_cu_b58fb684_265564cuda3std3__45__cpo6cbeginE
	.align		8
        /*0030*/ 	.dword	_ZN40_INTERNAL_e5cb5b56_4_k_cu_b58fb684_265564cuda3std3__45__cpo4cendE
	.align		8
        /*0038*/ 	.dword	_ZN40_INTERNAL_e5cb5b56_4_k_cu_b58fb684_265564cuda3std3__442_GLOBAL__N__e5cb5b56_4_k_cu_b58fb684_265566ignoreE
	.align		8
        /*0040*/ 	.dword	_ZN40_INTERNAL_e5cb5b56_4_k_cu_b58fb684_265564cuda3std3__419piecewise_constructE
	.align		8
        /*0048*/ 	.dword	_ZN40_INTERNAL_e5cb5b56_4_k_cu_b58fb684_265564cuda3std3__48in_placeE
	.align		8
        /*0050*/ 	.dword	_ZN40_INTERNAL_e5cb5b56_4_k_cu_b58fb684_265564cuda3std6ranges3__45__cpo4swapE
	.align		8
        /*0058*/ 	.dword	_ZN40_INTERNAL_e5cb5b56_4_k_cu_b58fb684_265564cuda3std6ranges3__45__cpo9iter_moveE
	.align		8
        /*0060*/ 	.dword	_ZN40_INTERNAL_e5cb5b56_4_k_cu_b58fb684_265564cute7productE
	.align		8
        /*0068*/ 	.dword	_ZN40_INTERNAL_e5cb5b56_4_k_cu_b58fb684_265564cute1_E
	.align		8
        /*0070*/ 	.dword	$str$25
	.align		8
        /*0078*/ 	.dword	$str$26
	.align		8
        /*0080*/ 	.dword	$str$27
	.align		8
        /*0088*/ 	.dword	$str$28


//--------------------- .text._ZN7cutlass13device_kernelINS_4gemm6kernel13GemmUniversalIN4cute5tupleIJiiiiEEENS1_10collective13CollectiveMmaINS1_35MainloopSm100TmaUmmaWarpSpecializedILi34ELi2ELi4ENS5_IJNS4_1CILi1EEESB_SB_EEEEENS5_IJNSA_ILi64EEENSA_ILi128EEENSA_ILi32EEEEEENS_12float_e5m2_tENS5_IJSB_llEEENS_12float_e4m3_tESJ_NS4_8TiledMMAINS4_8MMA_AtomIJNS4_10MMA_TraitsINS4_19SM100_MMA_F8F6F4_SSEJSI_SK_fSE_SF_NS4_17integral_constantINS4_4UMMA5MajorELSR_1EEESS_NSP_INSQ_7ScaleInELST_0EEESU_EEEEEENS4_6LayoutISC_NS5_IJNSA_ILi0EEESY_SY_EEEEENS5_IJNS4_10UnderscoreES11_S11_EEEEENS4_13SM90_TMA_LOADENS4_14ComposedLayoutINS4_7SwizzleILi2ELi4ELi3EEENS4_18smem_ptr_flag_bitsILi8EEENSX_INS5_IJSE_NSA_ILi8EEEEEENS5_IJSB_SE_EEEEEEEvNS4_8identityES14_NS15_INS16_ILi3ELi4ELi3EEES19_NSX_INS5_IJSF_S1A_EEENS5_IJSB_SF_EEEEEEEvS1F_EENS_8epilogue10collective18CollectiveEpilogueINS1M_23Sm100TmaWarpSpecializedILi2ELi2ELi32ELb0ELb0EEEJSH_NS5_IJNSX_ISE_SB_EES1R_EEESI_NS5_IJlSB_lEEESI_S1T_NS1M_6fusion15FusionCallbacksIS1Q_NS1U_17LinearCombinationISI_fSI_fLNS_15FloatRoundStyleE2EEESH_S1S_JEEENS4_5SM1004TMEM4LOAD26SM100_TMEM_LOAD_16dp32b32xES14_NS15_IS17_S19_NSX_INS5_IJS1A_SE_EEENS5_IJSE_SB_EEEEEEENS4_39AutoVectorizingCopyWithAssumedAlignmentILi128EEENS4_14SM90_TMA_STOREES27_S29_S29_EEEvvEEEEvNT_6ParamsE --------------------------
	.section	.text._ZN7cutlass13device_kernelINS_4gemm6kernel13GemmUniversalIN4cute5tupleIJiiiiEEENS1_10collective13CollectiveMmaINS1_35MainloopSm100TmaUmmaWarpSpecializedILi34ELi2ELi4ENS5_IJNS4_1CILi1EEESB_SB_EEEEENS5_IJNSA_ILi64EEENSA_ILi128EEENSA_ILi32EEEEEENS_12float_e5m2_tENS5_IJSB_llEEENS_12float_e4m3_tESJ_NS4_8TiledMMAINS4_8MMA_AtomIJNS4_10MMA_TraitsINS4_19SM100_MMA_F8F6F4_SSEJSI_SK_fSE_SF_NS4_17integral_constantINS4_4UMMA5MajorELSR_1EEESS_NSP_INSQ_7ScaleInELST_0EEESU_EEEEEENS4_6LayoutISC_NS5_IJNSA_ILi0EEESY_SY_EEEEENS5_IJNS4_10UnderscoreES11_S11_EEEEENS4_13SM90_TMA_LOADENS4_14ComposedLayoutINS4_7SwizzleILi2ELi4ELi3EEENS4_18smem_ptr_flag_bitsILi8EEENSX_INS5_IJSE_NSA_ILi8EEEEEENS5_IJSB_SE_EEEEEEEvNS4_8identityES14_NS15_INS16_ILi3ELi4ELi3EEES19_NSX_INS5_IJSF_S1A_EEENS5_IJSB_SF_EEEEEEEvS1F_EENS_8epilogue10collective18CollectiveEpilogueINS1M_23Sm100TmaWarpSpecializedILi2ELi2ELi32ELb0ELb0EEEJSH_NS5_IJNSX_ISE_SB_EES1R_EEESI_NS5_IJlSB_lEEESI_S1T_NS1M_6fusion15FusionCallbacksIS1Q_NS1U_17LinearCombinationISI_fSI_fLNS_15FloatRoundStyleE2EEESH_S1S_JEEENS4_5SM1004TMEM4LOAD26SM100_TMEM_LOAD_16dp32b32xES14_NS15_IS17_S19_NSX_INS5_IJS1A_SE_EEENS5_IJSE_SB_EEEEEEENS4_39AutoVectorizingCopyWithAssumedAlignmentILi128EEENS4_14SM90_TMA_STOREES27_S29_S29_EEEvvEEEEvNT_6ParamsE,"ax",@progbits
	.align	128
.text._ZN7cutlass13device_kernelINS_4gemm6kernel13GemmUniversalIN4cute5tupleIJiiiiEEENS1_10collective13CollectiveMmaINS1_35MainloopSm100TmaUmmaWarpSpecializedILi34ELi2ELi4ENS5_IJNS4_1CILi1EEESB_SB_EEEEENS5_IJNSA_ILi64EEENSA_ILi128EEENSA_ILi32EEEEEENS_12float_e5m2_tENS5_IJSB_llEEENS_12float_e4m3_tESJ_NS4_8TiledMMAINS4_8MMA_AtomIJNS4_10MMA_TraitsINS4_19SM100_MMA_F8F6F4_SSEJSI_SK_fSE_SF_NS4_17integral_constantINS4_4UMMA5MajorELSR_1EEESS_NSP_INSQ_7ScaleInELST_0EEESU_EEEEEENS4_6LayoutISC_NS5_IJNSA_ILi0EEESY_SY_EEEEENS5_IJNS4_10UnderscoreES11_S11_EEEEENS4_13SM90_TMA_LOADENS4_14ComposedLayoutINS4_7SwizzleILi2ELi4ELi3EEENS4_18smem_ptr_flag_bitsILi8EEENSX_INS5_IJSE_NSA_ILi8EEEEEENS5_IJSB_SE_EEEEEEEvNS4_8identityES14_NS15_INS16_ILi3ELi4ELi3EEES19_NSX_INS5_IJSF_S1A_EEENS5_IJSB_SF_EEEEEEEvS1F_EENS_8epilogue10collective18CollectiveEpilogueINS1M_23Sm100TmaWarpSpecializedILi2ELi2ELi32ELb0ELb0EEEJSH_NS5_IJNSX_ISE_SB_EES1R_EEESI_NS5_IJlSB_lEEESI_S1T_NS1M_6fusion15FusionCallbacksIS1Q_NS1U_17LinearCombinationISI_fSI_fLNS_15FloatRoundStyleE2EEESH_S1S_JEEENS4_5SM1004TMEM4LOAD26SM100_TMEM_LOAD_16dp32b32xES14_NS15_IS17_S19_NSX_INS5_IJS1A_SE_EEENS5_IJSE_SB_EEEEEEENS4_39AutoVectorizingCopyWithAssumedAlignmentILi128EEENS4_14SM90_TMA_STOREES27_S29_S29_EEEvvEEEEvNT_6ParamsE:
        .type           _ZN7cutlass13device_kernelINS_4gemm6kernel13GemmUniversalIN4cute5tupleIJiiiiEEENS1_10collective13CollectiveMmaINS1_35MainloopSm100TmaUmmaWarpSpecializedILi34ELi2ELi4ENS5_IJNS4_1CILi1EEESB_SB_EEEEENS5_IJNSA_ILi64EEENSA_ILi128EEENSA_ILi32EEEEEENS_12float_e5m2_tENS5_IJSB_llEEENS_12float_e4m3_tESJ_NS4_8TiledMMAINS4_8MMA_AtomIJNS4_10MMA_TraitsINS4_19SM100_MMA_F8F6F4_SSEJSI_SK_fSE_SF_NS4_17integral_constantINS4_4UMMA5MajorELSR_1EEESS_NSP_INSQ_7ScaleInELST_0EEESU_EEEEEENS4_6LayoutISC_NS5_IJNSA_ILi0EEESY_SY_EEEEENS5_IJNS4_10UnderscoreES11_S11_EEEEENS4_13SM90_TMA_LOADENS4_14ComposedLayoutINS4_7SwizzleILi2ELi4ELi3EEENS4_18smem_ptr_flag_bitsILi8EEENSX_INS5_IJSE_NSA_ILi8EEEEEENS5_IJSB_SE_EEEEEEEvNS4_8identityES14_NS15_INS16_ILi3ELi4ELi3EEES19_NSX_INS5_IJSF_S1A_EEENS5_IJSB_SF_EEEEEEEvS1F_EENS_8epilogue10collective18CollectiveEpilogueINS1M_23Sm100TmaWarpSpecializedILi2ELi2ELi32ELb0ELb0EEEJSH_NS5_IJNSX_ISE_SB_EES1R_EEESI_NS5_IJlSB_lEEESI_S1T_NS1M_6fusion15FusionCallbacksIS1Q_NS1U_17LinearCombinationISI_fSI_fLNS_15FloatRoundStyleE2EEESH_S1S_JEEENS4_5SM1004TMEM4LOAD26SM100_TMEM_LOAD_16dp32b32xES14_NS15_IS17_S19_NSX_INS5_IJS1A_SE_EEENS5_IJSE_SB_EEEEEEENS4_39AutoVectorizingCopyWithAssumedAlignmentILi128EEENS4_14SM90_TMA_STOREES27_S29_S29_EEEvvEEEEvNT_6ParamsE,@function
        .size           _ZN7cutlass13device_kernelINS_4gemm6kernel13GemmUniversalIN4cute5tupleIJiiiiEEENS1_10collective13CollectiveMmaINS1_35MainloopSm100TmaUmmaWarpSpecializedILi34ELi2ELi4ENS5_IJNS4_1CILi1EEESB_SB_EEEEENS5_IJNSA_ILi64EEENSA_ILi128EEENSA_ILi32EEEEEENS_12float_e5m2_tENS5_IJSB_llEEENS_12float_e4m3_tESJ_NS4_8TiledMMAINS4_8MMA_AtomIJNS4_10MMA_TraitsINS4_19SM100_MMA_F8F6F4_SSEJSI_SK_fSE_SF_NS4_17integral_constantINS4_4UMMA5MajorELSR_1EEESS_NSP_INSQ_7ScaleInELST_0EEESU_EEEEEENS4_6LayoutISC_NS5_IJNSA_ILi0EEESY_SY_EEEEENS5_IJNS4_10UnderscoreES11_S11_EEEEENS4_13SM90_TMA_LOADENS4_14ComposedLayoutINS4_7SwizzleILi2ELi4ELi3EEENS4_18smem_ptr_flag_bitsILi8EEENSX_INS5_IJSE_NSA_ILi8EEEEEENS5_IJSB_SE_EEEEEEEvNS4_8identityES14_NS15_INS16_ILi3ELi4ELi3EEES19_NSX_INS5_IJSF_S1A_EEENS5_IJSB_SF_EEEEEEEvS1F_EENS_8epilogue10collective18CollectiveEpilogueINS1M_23Sm100TmaWarpSpecializedILi2ELi2ELi32ELb0ELb0EEEJSH_NS5_IJNSX_ISE_SB_EES1R_EEESI_NS5_IJlSB_lEEESI_S1T_NS1M_6fusion15FusionCallbacksIS1Q_NS1U_17LinearCombinationISI_fSI_fLNS_15FloatRoundStyleE2EEESH_S1S_JEEENS4_5SM1004TMEM4LOAD26SM100_TMEM_LOAD_16dp32b32xES14_NS15_IS17_S19_NSX_INS5_IJS1A_SE_EEENS5_IJSE_SB_EEEEEEENS4_39AutoVectorizingCopyWithAssumedAlignmentILi128EEENS4_14SM90_TMA_STOREES27_S29_S29_EEEvvEEEEvNT_6ParamsE,(.L_x_233 - _ZN7cutlass13device_kernelINS_4gemm6kernel13GemmUniversalIN4cute5tupleIJiiiiEEENS1_10collective13CollectiveMmaINS1_35MainloopSm100TmaUmmaWarpSpecializedILi34ELi2ELi4ENS5_IJNS4_1CILi1EEESB_SB_EEEEENS5_IJNSA_ILi64EEENSA_ILi128EEENSA_ILi32EEEEEENS_12float_e5m2_tENS5_IJSB_llEEENS_12float_e4m3_tESJ_NS4_8TiledMMAINS4_8MMA_AtomIJNS4_10MMA_TraitsINS4_19SM100_MMA_F8F6F4_SSEJSI_SK_fSE_SF_NS4_17integral_constantINS4_4UMMA5MajorELSR_1EEESS_NSP_INSQ_7ScaleInELST_0EEESU_EEEEEENS4_6LayoutISC_NS5_IJNSA_ILi0EEESY_SY_EEEEENS5_IJNS4_10UnderscoreES11_S11_EEEEENS4_13SM90_TMA_LOADENS4_14ComposedLayoutINS4_7SwizzleILi2ELi4ELi3EEENS4_18smem_ptr_flag_bitsILi8EEENSX_INS5_IJSE_NSA_ILi8EEEEEENS5_IJSB_SE_EEEEEEEvNS4_8identityES14_NS15_INS16_ILi3ELi4ELi3EEES19_NSX_INS5_IJSF_S1A_EEENS5_IJSB_SF_EEEEEEEvS1F_EENS_8epilogue10collective18CollectiveEpilogueINS1M_23Sm100TmaWarpSpecializedILi2ELi2ELi32ELb0ELb0EEEJSH_NS5_IJNSX_ISE_SB_EES1R_EEESI_NS5_IJlSB_lEEESI_S1T_NS1M_6fusion15FusionCallbacksIS1Q_NS1U_17LinearCombinationISI_fSI_fLNS_15FloatRoundStyleE2EEESH_S1S_JEEENS4_5SM1004TMEM4LOAD26SM100_TMEM_LOAD_16dp32b32xES14_NS15_IS17_S19_NSX_INS5_IJS1A_SE_EEENS5_IJSE_SB_EEEEEEENS4_39AutoVectorizingCopyWithAssumedAlignmentILi128EEENS4_14SM90_TMA_STOREES27_S29_S29_EEEvvEEEEvNT_6ParamsE)
        .other          _ZN7cutlass13device_kernelINS_4gemm6kernel13GemmUniversalIN4cute5tupleIJiiiiEEENS1_10collective13CollectiveMmaINS1_35MainloopSm100TmaUmmaWarpSpecializedILi34ELi2ELi4ENS5_IJNS4_1CILi1EEESB_SB_EEEEENS5_IJNSA_ILi64EEENSA_ILi128EEENSA_ILi32EEEEEENS_12float_e5m2_tENS5_IJSB_llEEENS_12float_e4m3_tESJ_NS4_8TiledMMAINS4_8MMA_AtomIJNS4_10MMA_TraitsINS4_19SM100_MMA_F8F6F4_SSEJSI_SK_fSE_SF_NS4_17integral_constantINS4_4UMMA5MajorELSR_1EEESS_NSP_INSQ_7ScaleInELST_0EEESU_EEEEEENS4_6LayoutISC_NS5_IJNSA_ILi0EEESY_SY_EEEEENS5_IJNS4_10UnderscoreES11_S11_EEEEENS4_13SM90_TMA_LOADENS4_14ComposedLayoutINS4_7SwizzleILi2ELi4ELi3EEENS4_18smem_ptr_flag_bitsILi8EEENSX_INS5_IJSE_NSA_ILi8EEEEEENS5_IJSB_SE_EEEEEEEvNS4_8identityES14_NS15_INS16_ILi3ELi4ELi3EEES19_NSX_INS5_IJSF_S1A_EEENS5_IJSB_SF_EEEEEEEvS1F_EENS_8epilogue10collective18CollectiveEpilogueINS1M_23Sm100TmaWarpSpecializedILi2ELi2ELi32ELb0ELb0EEEJSH_NS5_IJNSX_ISE_SB_EES1R_EEESI_NS5_IJlSB_lEEESI_S1T_NS1M_6fusion15FusionCallbacksIS1Q_NS1U_17LinearCombinationISI_fSI_fLNS_15FloatRoundStyleE2EEESH_S1S_JEEENS4_5SM1004TMEM4LOAD26SM100_TMEM_LOAD_16dp32b32xES14_NS15_IS17_S19_NSX_INS5_IJS1A_SE_EEENS5_IJSE_SB_EEEEEEENS4_39AutoVectorizingCopyWithAssumedAlignmentILi128EEENS4_14SM90_TMA_STOREES27_S29_S29_EEEvvEEEEvNT_6ParamsE,@"STO_CUDA_ENTRY STV_DEFAULT"
_ZN7cutlass13device_kernelINS_4gemm6kernel13GemmUniversalIN4cute5tupleIJiiiiEEENS1_10collective13CollectiveMmaINS1_35MainloopSm100TmaUmmaWarpSpecializedILi34ELi2ELi4ENS5_IJNS4_1CILi1EEESB_SB_EEEEENS5_IJNSA_ILi64EEENSA_ILi128EEENSA_ILi32EEEEEENS_12float_e5m2_tENS5_IJSB_llEEENS_12float_e4m3_tESJ_NS4_8TiledMMAINS4_8MMA_AtomIJNS4_10MMA_TraitsINS4_19SM100_MMA_F8F6F4_SSEJSI_SK_fSE_SF_NS4_17integral_constantINS4_4UMMA5MajorELSR_1EEESS_NSP_INSQ_7ScaleInELST_0EEESU_EEEEEENS4_6LayoutISC_NS5_IJNSA_ILi0EEESY_SY_EEEEENS5_IJNS4_10UnderscoreES11_S11_EEEEENS4_13SM90_TMA_LOADENS4_14ComposedLayoutINS4_7SwizzleILi2ELi4ELi3EEENS4_18smem_ptr_flag_bitsILi8EEENSX_INS5_IJSE_NSA_ILi8EEEEEENS5_IJSB_SE_EEEEEEEvNS4_8identityES14_NS15_INS16_ILi3ELi4ELi3EEES19_NSX_INS5_IJSF_S1A_EEENS5_IJSB_SF_EEEEEEEvS1F_EENS_8epilogue10collective18CollectiveEpilogueINS1M_23Sm100TmaWarpSpecializedILi2ELi2ELi32ELb0ELb0EEEJSH_NS5_IJNSX_ISE_SB_EES1R_EEESI_NS5_IJlSB_lEEESI_S1T_NS1M_6fusion15FusionCallbacksIS1Q_NS1U_17LinearCombinationISI_fSI_fLNS_15FloatRoundStyleE2EEESH_S1S_JEEENS4_5SM1004TMEM4LOAD26SM100_TMEM_LOAD_16dp32b32xES14_NS15_IS17_S19_NSX_INS5_IJS1A_SE_EEENS5_IJSE_SB_EEEEEEENS4_39AutoVectorizingCopyWithAssumedAlignmentILi128EEENS4_14SM90_TMA_STOREES27_S29_S29_EEEvvEEEEvNT_6ParamsE:
[----:B------:R-:W1:Y:S01]  /*0000*/  LDC R1, c[0x0][0x37c] ;  /* 0x0000df00ff017b82 */ /* 0x000e620000000800 */
[----:B------:R-:W2:Y:S01]  /*0010*/  S2R R108, SR_TID.X ;  /* 0x00000000006c7919 */ /* 0x000ea20000002100 */
[----:B------:R-:W3:Y:S01]  /*0020*/  LDCU.64 UR4, c[0x0][0x890] ;  /* 0x00011200ff0477ac */ /* 0x000ee20008000a00 */
[----:B------:R-:W-:Y:S02]  /*0030*/  PRMT R95, RZ, 0x7610, R95 ;  /* 0x00007610ff5f7816 */ /* 0x000fe4000000005f */
[----:B------:R-:W-:Y:S01]  /*0040*/  ELECT P5, URZ, PT ;  /* 0x0000000000ff782f */ /* 0x000fe200038a0000 */
[----:B------:R-:W4:Y:S01]  /*0050*/  LDCU.64 UR46, c[0x0][0x358] ;  /* 0x00006b00ff2e77ac */ /* 0x000f220008000a00 */
[----:B---3--:R-:W-:-:S04]  /*0060*/  UISETP.NE.U32.AND UP0, UPT, UR4, URZ, UPT ;  /* 0x000000ff0400728c */ /* 0x008fc8000bf05070 */
[----:B------:R-:W-:Y:S01]  /*0070*/  UISETP.NE.AND.EX UP0, UPT, UR5, URZ, UPT, UP0 ;  /* 0x000000ff0500728c */ /* 0x000fe2000bf05300 */
[----:B--2---:R-:W-:-:S05]  /*0080*/  SHF.R.U32.HI R101, RZ, 0x5, R108 ;  /* 0x00000005ff657819 */ /* 0x004fca000001166c */
[----:B------:R-:W2:Y:S02]  /*0090*/  SHFL.IDX PT, R0, R101, RZ, 0x1f ;  /* 0x00001fff65007589 */ /* 0x000ea400000e0000 */
[----:B--2---:R-:W-:Y:S01]  /*00a0*/  R2UR UR8, R0 ;  /* 0x00000000000872ca */ /* 0x004fe200000e0000 */
[----:B-1--4-:R-:W-:-:S14]  /*00b0*/  BRA.U UP0, `(.L_x_0) ;  /* 0x00000001002c7547 */ /* 0x012fdc000b800000 */
[----:B------:R-:W1:Y:S02]  /*00c0*/  LDCU.64 UR6, c[0x0][0x888] ;  /* 0x00011100ff0677ac */ /* 0x000e640008000a00 */
[----:B-1----:R-:W-:-:S04]  /*00d0*/  UISETP.NE.U32.AND UP0, UPT, UR6, URZ, UPT ;  /* 0x000000ff0600728c */ /* 0x002fc8000bf05070 */
[----:B------:R-:W-:-:S09]  /*00e0*/  UISETP.NE.AND.EX UP0, UPT, UR7, URZ, UPT, UP0 ;  /* 0x000000ff0700728c */ /* 0x000fd2000bf05300 */
[----:B------:R-:W-:Y:S05]  /*00f0*/  BRA.U !UP0, `(.L_x_1) ;  /* 0x0000000108107547 */ /* 0x000fea000b800000 */
[----:B------:R-:W1:Y:S02]  /*0100*/  LDC.64 R2, c[0x0][0x888] ;  /* 0x00022200ff027b82 */ /* 0x000e640000000a00 */
[----:B-1----:R1:W5:Y:S01]  /*0110*/  LDG.E R49, desc[UR46][R2.64] ;  /* 0x0000002e02317981 */ /* 0x002362000c1e1900 */
[----:B------:R-:W-:Y:S01]  /*0120*/  HFMA2 R95, -RZ, RZ, 0, 5.9604644775390625e-08 ;  /* 0x00000001ff5f7431 */ /* 0x000fe200000001ff */
[----:B------:R-:W-:Y:S05]  /*0130*/  BRA `(.L_x_0) ;  /* 0x00000000000c7947 */ /* 0x000fea0003800000 */
.L_x_1:
[----:B------:R-:W1:Y:S01]  /*0140*/  LDCU UR6, c[0x0][0x880] ;  /* 0x00011000ff0677ac */ /* 0x000e620008000800 */
[----:B------:R-:W-:Y:S01]  /*0150*/  HFMA2 R95, -RZ, RZ, 0, 5.9604644775390625e-08 ;  /* 0x00000001ff5f7431 */ /* 0x000fe200000001ff */
[----:B-1----:R-:W-:-:S07]  /*0160*/  MOV R49, UR6 ;  /* 0x0000000600317c02 */ /* 0x002fce0008000f00 */
.L_x_0:
[----:B------:R-:W2:Y:S02]  /*0170*/  LDCU.64 UR6, c[0x0][0x8b0] ;  /* 0x00011600ff0677ac */ /* 0x000ea40008000a00 */
[----:B--2---:R-:W-:-:S04]  /*0180*/  UISETP.NE.U32.AND UP0, UPT, UR6, URZ, UPT ;  /* 0x000000ff0600728c */ /* 0x004fc8000bf05070 */
[----:B------:R-:W-:-:S09]  /*0190*/  UISETP.NE.AND.EX UP0, UPT, UR7, URZ, UPT, UP0 ;  /* 0x000000ff0700728c */ /* 0x000fd2000bf05300 */
[----:B------:R-:W-:Y:S05]  /*01a0*/  BRA.U UP0, `(.L_x_2) ;  /* 0x0000000100247547 */ /* 0x000fea000b800000 */
[----:B------:R-:W2:Y:S02]  /*01b0*/  LDCU.64 UR6, c[0x0][0x8a8] ;  /* 0x00011500ff0677ac */ /* 0x000ea40008000a00 */
[----:B--2---:R-:W-:-:S04]  /*01c0*/  UISETP.NE.U32.AND UP0, UPT, UR6, URZ, UPT ;  /* 0x000000ff0600728c */ /* 0x004fc8000bf05070 */
[----:B------:R-:W-:-:S09]  /*01d0*/  UISETP.NE.AND.EX UP0, UPT, UR7, URZ, UPT, UP0 ;  /* 0x000000ff0700728c */ /* 0x000fd2000bf05300 */
[----:B------:R-:W-:Y:S05]  /*01e0*/  BRA.U !UP0, `(.L_x_3) ;  /* 0x00000001080c7547 */ /* 0x000fea000b800000 */
[----:B-1----:R-:W1:Y:S02]  /*01f0*/  LDC.64 R2, c[0x0][0x8a8] ;  /* 0x00022a00ff027b82 */ /* 0x002e640000000a00 */
[----:B-1----:R2:W5:Y:S01]  /*0200*/  LDG.E R47, desc[UR46][R2.64] ;  /* 0x0000002e022f7981 */ /* 0x002562000c1e1900 */
[----:B------:R-:W-:Y:S05]  /*0210*/  BRA `(.L_x_2) ;  /* 0x0000000000087947 */ /* 0x000fea0003800000 */
.L_x_3:
[----:B------:R-:W2:Y:S02]  /*0220*/  LDCU UR6, c[0x0][0x8a0] ;  /* 0x00011400ff0677ac */ /* 0x000ea40008000800 */
[----:B--2---:R-:W-:Y:S02]  /*0230*/  MOV R47, UR6 ;  /* 0x00000006002f7c02 */ /* 0x004fe40008000f00 */
.L_x_2:
[----:B------:R-:W-:Y:S01]  /*0240*/  IMAD.U32 R0, RZ, RZ, UR8 ;  /* 0x00000008ff007e24 */ /* 0x000fe2000f8e00ff */
[----:B------:R-:W-:Y:S04]  /*0250*/  BSSY.RECONVERGENT B0, `(.L_x_4) ;  /* 0x000000c000007945 */ /* 0x000fe80003800200 */
[C---:B------:R-:W-:Y:S02]  /*0260*/  ISETP.NE.OR P1, PT, R0.reuse, 0x1, !P5 ;  /* 0x000000010000780c */ /* 0x040fe40006f25670 */
[----:B------:R-:W-:-:S11]  /*0270*/  ISETP.NE.OR P0, PT, R0, 0x3, !P5 ;  /* 0x000000030000780c */ /* 0x000fd60006f05670 */
[----:B------:R-:W-:Y:S05]  /*0280*/  @P1 BRA `(.L_x_5) ;  /* 0x0000000000201947 */ /* 0x000fea0003800000 */
[----:B------:R-:W3:Y:S02]  /*0290*/  LDCU.64 UR6, c[0x0][0x348] ;  /* 0x00006900ff0677ac */ /* 0x000ee40008000a00 */
[----:B---3--:R-:W-:Y:S02]  /*02a0*/  UIADD3 UR10, UP1, UPT, UR6, 0x80, URZ ;  /* 0x00000080060a7890 */ /* 0x008fe4000ff3e0ff */
[----:B------:R-:W-:Y:S02]  /*02b0*/  UIADD3 UR6, UP0, UPT, UR6, 0x180, URZ ;  /* 0x0000018006067890 */ /* 0x000fe4000ff1e0ff */
[----:B------:R-:W-:Y:S02]  /*02c0*/  UIADD3.X UR11, UPT, UPT, URZ, UR7, URZ, UP1, !UPT ;  /* 0x00000007ff0b7290 */ /* 0x000fe40008ffe4ff */
[----:B------:R-:W-:-:S07]  /*02d0*/  UIADD3.X UR7, UPT, UPT, URZ, UR7, URZ, UP0, !UPT ;  /* 0x00000007ff077290 */ /* 0x000fce00087fe4ff */
[----:B------:R3:W-:Y:S02]  /*02e0*/  UTMACCTL.PF [UR10] ;  /* 0x000000000a0079b9 */ /* 0x0007e40008040000 */
[----:B------:R3:W-:Y:S02]  /*02f0*/  UTMACCTL.PF [UR6] ;  /* 0x00000000060079b9 */ /* 0x0007e40008040000 */
[----:B---3--:R-:W-:Y:S01]  /*0300*/  NOP ;  /* 0x0000000000007918 */ /* 0x008fe20000000000 */
.L_x_5:
[----:B------:R-:W-:Y:S05]  /*0310*/  BSYNC.RECONVERGENT B0 ;  /* 0x0000000000007941 */ /* 0x000fea0003800200 */
.L_x_4:
[----:B------:R-:W-:Y:S04]  /*0320*/  BSSY.RECONVERGENT B0, `(.L_x_6) ;  /* 0x000000a000007945 */ /* 0x000fe80003800200 */
        /* <DEDUP_REMOVED lines=9> */
.L_x_7:
[----:B------:R-:W-:Y:S05]  /*03c0*/  BSYNC.RECONVERGENT B0 ;  /* 0x0000000000007941 */ /* 0x000fea0003800200 */
.L_x_6:
[----:B------:R-:W3:Y:S01]  /*03d0*/  LDCU.64 UR6, c[0x0][0x888] ;  /* 0x00011100ff0677ac */ /* 0x000ee20008000a00 */
[----:B------:R-:W-:Y:S02]  /*03e0*/  UISETP.EQ.U32.AND UP1, UPT, UR4, URZ, UPT ;  /* 0x000000ff0400728c */ /* 0x000fe4000bf22070 */
[----:B------:R-:W-:Y:S02]  /*03f0*/  UPLOP3.LUT UP2, UPT, UPT, UPT, UPT, 0x80, 0x8 ;  /* 0x000000000008789c */ /* 0x000fe40003f4f070 */
[----:B---3--:R-:W-:-:S04]  /*0400*/  UISETP.NE.U32.AND UP0, UPT, UR6, URZ, UPT ;  /* 0x000000ff0600728c */ /* 0x008fc8000bf05070 */
[----:B------:R-:W-:-:S04]  /*0410*/  UISETP.NE.AND.EX UP0, UPT, UR7, URZ, UPT, UP0 ;  /* 0x000000ff0700728c */ /* 0x000fc8000bf05300 */
[----:B------:R-:W-:-:S04]  /*0420*/  UISETP.EQ.OR.EX UP3, UPT, UR5, URZ, !UP0, UP1 ;  /* 0x000000ff0500728c */ /* 0x000fc8000c762710 */
[----:B------:R-:W-:-:S05]  /*0430*/  UP2UR UR50, UPR, URZ, 0x8 ;  /* 0x00000008ff327883 */ /* 0x000fca0008000000 */
[----:B------:R-:W-:Y:S07]  /*0440*/  BRA.U !UP3, `(.L_x_8) ;  /* 0x000000010b207547 */ /* 0x000fee000b800000 */
[----:B------:R-:W-:Y:S01]  /*0450*/  UISETP.NE.U32.AND UP2, UPT, UR4, URZ, UPT ;  /* 0x000000ff0400728c */ /* 0x000fe2000bf45070 */
[----:B-----5:R-:W-:Y:S01]  /*0460*/  FSETP.NEU.AND P0, PT, R49, RZ, PT ;  /* 0x000000ff3100720b */ /* 0x020fe20003f0d000 */
[----:B------:R-:W-:Y:S02]  /*0470*/  USEL UR4, URZ, 0xffffffff, UP0 ;  /* 0xffffffffff047887 */ /* 0x000fe40008000000 */
[----:B------:R-:W-:-:S10]  /*0480*/  UISETP.NE.AND.EX UP2, UPT, UR5, URZ, UPT, UP2 ;  /* 0x000000ff0500728c */ /* 0x000fd4000bf45320 */
[----:B------:R-:W-:Y:S01]  /*0490*/  VOTEU.ANY UP1, P0 ;  /* 0x0000000000ff7886 */ /* 0x000fe20000020100 */
[----:B------:R-:W-:-:S04]  /*04a0*/  @!UP2 USEL UR4, URZ, 0xffffffff, UP1 ;  /* 0xffffffffff04a887 */ /* 0x000fc80008800000 */
[----:B------:R-:W-:-:S04]  /*04b0*/  ULOP3.LUT UR4, UR4, 0x1, URZ, 0xc0, !UPT ;  /* 0x0000000104047892 */ /* 0x000fc8000f8ec0ff */
[----:B------:R-:W-:-:S11]  /*04c0*/  UISETP.NE.U32.AND UP2, UPT, UR4, 0x1, UPT ;  /* 0x000000010400788c */ /* 0x000fd6000bf45070 */
.L_x_8:
[----:B-12---:R-:W1:Y:S01]  /*04d0*/  SHFL.IDX PT, R2, R101, RZ, 0x1f ;  /* 0x00001fff65027589 */ /* 0x006e6200000e0000 */
[----:B------:R-:W-:-:S04]  /*04e0*/  UISETP.NE.AND UP1, UPT, UR8, 0x2, UPT ;  /* 0x000000020800788c */ /* 0x000fc8000bf25270 */
[----:B------:R-:W-:Y:S01]  /*04f0*/  USEL UR6, URZ, 0x1, UP1 ;  /* 0x00000001ff067887 */ /* 0x000fe20008800000 */
[----:B-1----:R-:W-:-:S13]  /*0500*/  ISETP.NE.AND P0, PT, R2, RZ, PT ;  /* 0x000000ff0200720c */ /* 0x002fda0003f05270 */
[----:B------:R-:W-:Y:S05]  /*0510*/  @P0 BRA `(.L_x_9) ;  /* 0x0000000400440947 */ /* 0x000fea0003800000 */
[----:B------:R-:W-:Y:S01]  /*0520*/  ELECT P0, URZ, PT ;  /* 0x0000000000ff782f */ /* 0x000fe20003800000 */
[----:B------:R-:W-:-:S12]  /*0530*/  BSSY.RECONVERGENT B0, `(.L_x_9) ;  /* 0x000004f000007945 */ /* 0x000fd80003800200 */
[----:B------:R-:W-:Y:S05]  /*0540*/  @!P0 BRA `(.L_x_10) ;  /* 0x0000000400348947 */ /* 0x000fea0003800000 */
[----:B------:R-:W1:Y:S01]  /*0550*/  S2UR UR5, SR_CgaCtaId ;  /* 0x00000000000579c3 */ /* 0x000e620000008800 */
[----:B------:R-:W-:Y:S01]  /*0560*/  UMOV UR7, 0x400 ;  /* 0x0000040000077882 */ /* 0x000fe20000000000 */
[----:B------:R-:W-:Y:S02]  /*0570*/  UMOV UR4, 0x1 ;  /* 0x0000000100047882 */ /* 0x000fe40000000000 */
[----:B------:R-:W-:-:S04]  /*0580*/  UIADD3 UR10, UPT, UPT, -UR4, 0x100000, URZ ;  /* 0x00100000040a7890 */ /* 0x000fc8000fffe1ff */
[----:B------:R-:W-:Y:S02]  /*0590*/  USHF.L.U32 UR11, UR10, 0xb, URZ ;  /* 0x0000000b0a0b7899 */ /* 0x000fe400080006ff */
[----:B------:R-:W-:Y:S02]  /*05a0*/  USHF.L.U32 UR10, UR10, 0x1, URZ ;  /* 0x000000010a0a7899 */ /* 0x000fe400080006ff */
[----:B-1----:R-:W-:Y:S01]  /*05b0*/  ULEA UR5, UR5, UR7, 0x18 ;  /* 0x0000000705057291 */ /* 0x002fe2000f8ec0ff */
[----:B------:R-:W1:Y:S11]  /*05c0*/  FENCE.VIEW.ASYNC.S ;  /* 0x00000000000073c6 */ /* 0x000e760000000000 */
[----:B-1----:R1:W2:Y:S01]  /*05d0*/  SYNCS.EXCH.64 URZ, [UR5], UR10 ;  /* 0x0000000a05ff75b2 */ /* 0x0022a20008000100 */
[----:B------:R1:W3:Y:S01]  /*05e0*/  SYNCS.EXCH.64 URZ, [UR5+0x110], UR10 ;  /* 0x0001100a05ff75b2 */ /* 0x0002e20008000100 */
[----:B------:R1:W4:Y:S01]  /*05f0*/  SYNCS.EXCH.64 URZ, [UR5+0x8], UR10 ;  /* 0x0000080a05ff75b2 */ /* 0x0003220008000100 */
[----:B------:R1:W1:Y:S01]  /*0600*/  SYNCS.EXCH.64 URZ, [UR5+0x118], UR10 ;  /* 0x0001180a05ff75b2 */ /* 0x0002620008000100 */
        /* <DEDUP_REMOVED lines=64> */
[----:B--234-:R-:W-:Y:S01]  /*0a10*/  NOP ;  /* 0x0000000000007918 */ /* 0x01cfe20000000000 */
.L_x_10:
[----:B-1----:R-:W-:Y:S05]  /*0a20*/  BSYNC.RECONVERGENT B0 ;  /* 0x0000000000007941 */ /* 0x002fea0003800200 */
.L_x_9:
[----:B------:R-:W1:Y:S01]  /*0a30*/  SHFL.IDX PT, R2, R101, RZ, 0x1f ;  /* 0x00001fff65027589 */ /* 0x000e6200000e0000 */
[----:B------:R-:W-:Y:S01]  /*0a40*/  NOP ;  /* 0x0000000000007918 */ /* 0x000fe20000000000 */
[----:B-1----:R-:W-:-:S13]  /*0a50*/  ISETP.NE.AND P0, PT, R2, 0x1, PT ;  /* 0x000000010200780c */ /* 0x002fda0003f05270 */
[----:B------:R-:W-:Y:S05]  /*0a60*/  @P0 BRA `(.L_x_11) ;  /* 0x0000000000480947 */ /* 0x000fea0003800000 */
[----:B------:R-:W1:Y:S01]  /*0a70*/  S2UR UR7, SR_CgaCtaId ;  /* 0x00000000000779c3 */ /* 0x000e620000008800 */
[----:B------:R-:W-:Y:S01]  /*0a80*/  UMOV UR9, 0x400 ;  /* 0x0000040000097882 */ /* 0x000fe20000000000 */
[----:B------:R-:W-:Y:S01]  /*0a90*/  UMOV UR5, 0x20 ;  /* 0x0000002000057882 */ /* 0x000fe20000000000 */
[----:B------:R-:W-:Y:S01]  /*0aa0*/  UMOV UR4, 0x80 ;  /* 0x0000008000047882 */ /* 0x000fe20000000000 */
[----:B------:R-:W-:-:S04]  /*0ab0*/  UIADD3 UR10, UPT, UPT, -UR5, 0x100000, URZ ;  /* 0x00100000050a7890 */ /* 0x000fc8000fffe1ff */
[----:B------:R-:W-:Y:S02]  /*0ac0*/  USHF.L.U32 UR11, UR10, 0xb, URZ ;  /* 0x0000000b0a0b7899 */ /* 0x000fe400080006ff */
[----:B------:R-:W-:Y:S02]  /*0ad0*/  USHF.L.U32 UR10, UR10, 0x1, URZ ;  /* 0x000000010a0a7899 */ /* 0x000fe400080006ff */
[----:B------:R-:W-:-:S04]  /*0ae0*/  UIADD3 UR4, UPT, UPT, -UR4, 0x100000, URZ ;  /* 0x0010000004047890 */ /* 0x000fc8000fffe1ff */
[----:B------:R-:W-:Y:S02]  /*0af0*/  USHF.L.U32 UR5, UR4, 0xb, URZ ;  /* 0x0000000b04057899 */ /* 0x000fe400080006ff */
[----:B------:R-:W-:Y:S01]  /*0b00*/  USHF.L.U32 UR4, UR4, 0x1, URZ ;  /* 0x0000000104047899 */ /* 0x000fe200080006ff */
[----:B------:R-:W-:Y:S01]  /*0b10*/  ELECT P0, URZ, PT ;  /* 0x0000000000ff782f */ /* 0x000fe20003800000 */
[----:B-1----:R-:W-:Y:S01]  /*0b20*/  ULEA UR7, UR7, UR9, 0x18 ;  /* 0x0000000907077291 */ /* 0x002fe2000f8ec0ff */
[----:B------:R-:W1:Y:S11]  /*0b30*/  FENCE.VIEW.ASYNC.S ;  /* 0x00000000000073c6 */ /* 0x000e760000000000 */
[----:B-1----:R1:W2:Y:S01]  /*0b40*/  SYNCS.EXCH.64 URZ, [UR7+0x220], UR10 ;  /* 0x0002200a07ff75b2 */ /* 0x0022a20008000100 */
[----:B------:R1:W3:Y:S01]  /*0b50*/  SYNCS.EXCH.64 URZ, [UR7+0x230], UR4 ;  /* 0x0002300407ff75b2 */ /* 0x0002e20008000100 */
[----:B------:R1:W4:Y:S01]  /*0b60*/  SYNCS.EXCH.64 URZ, [UR7+0x228], UR10 ;  /* 0x0002280a07ff75b2 */ /* 0x0003220008000100 */
[----:B------:R1:W1:Y:S01]  /*0b70*/  SYNCS.EXCH.64 URZ, [UR7+0x238], UR4 ;  /* 0x0002380407ff75b2 */ /* 0x0002620008000100 */
[----:B------:R-:W-:Y:S01]  /*0b80*/  NOP ;  /* 0x0000000000007918 */ /* 0x000fe20000000000 */
.L_x_11:
[----:B------:R-:W2:Y:S01]  /*0b90*/  SHFL.IDX PT, R2, R101, RZ, 0x1f ;  /* 0x00001fff65027589 */ /* 0x000ea200000e0000 */
[----:B------:R-:W-:Y:S01]  /*0ba0*/  NOP ;  /* 0x0000000000007918 */ /* 0x000fe20000000000 */
[----:B--2---:R-:W-:-:S13]  /*0bb0*/  ISETP.NE.AND P0, PT, R2, 0x3, PT ;  /* 0x000000030200780c */ /* 0x004fda0003f05270 */
[----:B------:R-:W-:Y:S05]  /*0bc0*/  @P0 BRA `(.L_x_12) ;  /* 0x0000000000300947 */ /* 0x000fea0003800000 */
[----:B-1----:R-:W1:Y:S01]  /*0bd0*/  S2UR UR5, SR_CgaCtaId ;  /* 0x00000000000579c3 */ /* 0x002e620000008800 */
[----:B------:R-:W-:Y:S01]  /*0be0*/  UMOV UR7, 0x400 ;  /* 0x0000040000077882 */ /* 0x000fe20000000000 */
[----:B------:R-:W-:Y:S01]  /*0bf0*/  UMOV UR4, 0x20 ;  /* 0x0000002000047882 */ /* 0x000fe20000000000 */
[----:B------:R-:W-:Y:S01]  /*0c00*/  ELECT P0, URZ, PT ;  /* 0x0000000000ff782f */ /* 0x000fe20003800000 */
[----:B------:R-:W-:-:S04]  /*0c10*/  UIADD3 UR10, UPT, UPT, -UR4, 0x100000, URZ ;  /* 0x00100000040a7890 */ /* 0x000fc8000fffe1ff */
[----:B------:R-:W-:Y:S02]  /*0c20*/  USHF.L.U32 UR11, UR10, 0xb, URZ ;  /* 0x0000000b0a0b7899 */ /* 0x000fe400080006ff */
[----:B------:R-:W-:Y:S02]  /*0c30*/  USHF.L.U32 UR10, UR10, 0x1, URZ ;  /* 0x000000010a0a7899 */ /* 0x000fe400080006ff */
[----:B-1----:R-:W-:Y:S01]  /*0c40*/  ULEA UR5, UR5, UR7, 0x18 ;  /* 0x0000000705057291 */ /* 0x002fe2000f8ec0ff */
[----:B------:R-:W1:Y:S11]  /*0c50*/  FENCE.VIEW.ASYNC.S ;  /* 0x00000000000073c6 */ /* 0x000e760000000000 */
[----:B-1----:R2:W1:Y:S01]  /*0c60*/  SYNCS.EXCH.64 URZ, [UR5+0x240], UR10 ;  /* 0x0002400a05ff75b2 */ /* 0x0024620008000100 */
[----:B------:R2:W1:Y:S02]  /*0c70*/  SYNCS.EXCH.64 URZ, [UR5+0x248], UR10 ;  /* 0x0002480a05ff75b2 */ /* 0x0004640008000100 */
[----:B--2---:R-:W-:Y:S01]  /*0c80*/  NOP ;  /* 0x0000000000007918 */ /* 0x004fe20000000000 */
.L_x_12:
[----:B------:R-:W2:Y:S01]  /*0c90*/  SHFL.IDX PT, R2, R101, RZ, 0x1f ;  /* 0x00001fff65027589 */ /* 0x000ea200000e0000 */
[----:B------:R-:W-:Y:S01]  /*0ca0*/  NOP ;  /* 0x0000000000007918 */ /* 0x000fe20000000000 */
[----:B--2---:R-:W-:-:S13]  /*0cb0*/  ISETP.NE.AND P0, PT, R2, 0x4, PT ;  /* 0x000000040200780c */ /* 0x004fda0003f05270 */
[----:B------:R-:W-:Y:S05]  /*0cc0*/  @P0 BRA `(.L_x_13) ;  /* 0x00000000004c0947 */ /* 0x000fea0003800000 */
[----:B-1----:R-:W1:Y:S01]  /*0cd0*/  S2UR UR5, SR_CgaCtaId ;  /* 0x00000000000579c3 */ /* 0x002e620000008800 */
[----:B------:R-:W-:Y:S01]  /*0ce0*/  UMOV UR9, 0x100 ;  /* 0x0000010000097882 */ /* 0x000fe20000000000 */
[----:B------:R-:W-:Y:S01]  /*0cf0*/  UMOV UR7, 0x400 ;  /* 0x0000040000077882 */ /* 0x000fe20000000000 */
[----:B------:R-:W-:Y:S01]  /*0d00*/  USEL UR9, UR9, 0xe0, UP2 ;  /* 0x000000e009097887 */ /* 0x000fe20009000000 */
[----:B------:R-:W-:Y:S01]  /*0d10*/  UMOV UR4, 0x1 ;  /* 0x0000000100047882 */ /* 0x000fe20000000000 */
[----:B------:R-:W-:Y:S01]  /*0d20*/  ELECT P0, URZ, PT ;  /* 0x0000000000ff782f */ /* 0x000fe20003800000 */
[----:B------:R-:W-:-:S04]  /*0d30*/  UIADD3 UR10, UPT, UPT, -UR4, 0x100000, URZ ;  /* 0x00100000040a7890 */ /* 0x000fc8000fffe1ff */
[----:B------:R-:W-:Y:S02]  /*0d40*/  USHF.L.U32 UR11, UR10, 0xb, URZ ;  /* 0x0000000b0a0b7899 */ /* 0x000fe400080006ff */
[----:B------:R-:W-:Y:S02]  /*0d50*/  USHF.L.U32 UR10, UR10, 0x1, URZ ;  /* 0x000000010a0a7899 */ /* 0x000fe400080006ff */
[----:B------:R-:W-:-:S04]  /*0d60*/  UIADD3 UR12, UPT, UPT, -UR9, 0x100000, URZ ;  /* 0x00100000090c7890 */ /* 0x000fc8000fffe1ff */
[----:B------:R-:W-:Y:S02]  /*0d70*/  USHF.L.U32 UR13, UR12, 0xb, URZ ;  /* 0x0000000b0c0d7899 */ /* 0x000fe400080006ff */
[----:B------:R-:W-:Y:S02]  /*0d80*/  USHF.L.U32 UR12, UR12, 0x1, URZ ;  /* 0x000000010c0c7899 */ /* 0x000fe400080006ff */
[----:B-1----:R-:W-:Y:S01]  /*0d90*/  ULEA UR5, UR5, UR7, 0x18 ;  /* 0x0000000705057291 */ /* 0x002fe2000f8ec0ff */
[----:B------:R-:W1:Y:S11]  /*0da0*/  FENCE.VIEW.ASYNC.S ;  /* 0x00000000000073c6 */ /* 0x000e760000000000 */
[----:B-1----:R2:W1:Y:S01]  /*0db0*/  SYNCS.EXCH.64 URZ, [UR5+0x250], UR10 ;  /* 0x0002500a05ff75b2 */ /* 0x0024620008000100 */
[----:B------:R2:W1:Y:S01]  /*0dc0*/  SYNCS.EXCH.64 URZ, [UR5+0x260], UR12 ;  /* 0x0002600c05ff75b2 */ /* 0x0004620008000100 */
[----:B------:R2:W1:Y:S01]  /*0dd0*/  SYNCS.EXCH.64 URZ, [UR5+0x258], UR10 ;  /* 0x0002580a05ff75b2 */ /* 0x0004620008000100 */
[----:B------:R2:W1:Y:S02]  /*0de0*/  SYNCS.EXCH.64 URZ, [UR5+0x268], UR12 ;  /* 0x0002680c05ff75b2 */ /* 0x0004640008000100 */
[----:B--2---:R-:W-:Y:S01]  /*0df0*/  NOP ;  /* 0x0000000000007918 */ /* 0x004fe20000000000 */
.L_x_13:
[----:B------:R-:W2:Y:S01]  /*0e00*/  SHFL.IDX PT, R2, R101, RZ, 0x1f ;  /* 0x00001fff65027589 */ /* 0x000ea200000e0000 */
[----:B------:R-:W-:Y:S01]  /*0e10*/  NOP ;  /* 0x0000000000007918 */ /* 0x000fe20000000000 */
[----:B--2---:R-:W-:-:S13]  /*0e20*/  ISETP.NE.AND P0, PT, R2, 0x5, PT ;  /* 0x000000050200780c */ /* 0x004fda0003f05270 */
[----:B------:R-:W-:Y:S05]  /*0e30*/  @P0 BRA `(.L_x_14) ;  /* 0x0000000000580947 */ /* 0x000fea0003800000 */
[----:B-1----:R-:W1:Y:S01]  /*0e40*/  S2UR UR7, SR_CgaCtaId ;  /* 0x00000000000779c3 */ /* 0x002e620000008800 */
        /* <DEDUP_REMOVED lines=12> */
[----:B-1----:R2:W1:Y:S01]  /*0f10*/  SYNCS.EXCH.64 URZ, [UR7+0x270], UR10 ;  /* 0x0002700a07ff75b2 */ /* 0x0024620008000100 */
[----:B------:R2:W1:Y:S01]  /*0f20*/  SYNCS.EXCH.64 URZ, [UR7+0x290], UR4 ;  /* 0x0002900407ff75b2 */ /* 0x0004620008000100 */
[----:B------:R2:W1:Y:S01]  /*0f30*/  SYNCS.EXCH.64 URZ, [UR7+0x278], UR10 ;  /* 0x0002780a07ff75b2 */ /* 0x0004620008000100 */
[----:B------:R2:W1:Y:S01]  /*0f40*/  SYNCS.EXCH.64 URZ, [UR7+0x298], UR4 ;  /* 0x0002980407ff75b2 */ /* 0x0004620008000100 */
[----:B------:R2:W1:Y:S01]  /*0f50*/  SYNCS.EXCH.64 URZ, [UR7+0x280], UR10 ;  /* 0x0002800a07ff75b2 */ /* 0x0004620008000100 */
[----:B------:R2:W1:Y:S01]  /*0f60*/  SYNCS.EXCH.64 URZ, [UR7+0x2a0], UR4 ;  /* 0x0002a00407ff75b2 */ /* 0x0004620008000100 */
[----:B------:R2:W1:Y:S01]  /*0f70*/  SYNCS.EXCH.64 URZ, [UR7+0x288], UR10 ;  /* 0x0002880a07ff75b2 */ /* 0x0004620008000100 */
[----:B------:R2:W1:Y:S02]  /*0f80*/  SYNCS.EXCH.64 URZ, [UR7+0x2a8], UR4 ;  /* 0x0002a80407ff75b2 */ /* 0x0004640008000100 */
[----:B--2---:R-:W-:Y:S01]  /*0f90*/  NOP ;  /* 0x0000000000007918 */ /* 0x004fe20000000000 */
.L_x_14:
        /* <DEDUP_REMOVED lines=18> */
.L_x_15:
[----:B-1----:R-:W1:Y:S01]  /*10c0*/  S2UR UR5, SR_CTAID.X ;  /* 0x00000000000579c3 */ /* 0x002e620000002500 */
[----:B------:R-:W-:-:S05]  /*10d0*/  CS2R.32 R96, SR_CgaSize ;  /* 0x0000000000607805 */ /* 0x000fca0000008a00 */
[----:B------:R-:W-:-:S05]  /*10e0*/  IMAD R96, R96, -0xa0, RZ ;  /* 0xffffff6060607824 */ /* 0x000fca00078e02ff */
[----:B------:R-:W-:-:S14]  /*10f0*/  R2UR UR9, R96 ;  /* 0x00000000600972ca */ /* 0x000fdc00000e0000 */
[----:B------:R-:W2:Y:S01]  /*1100*/  LDCU UR9, c[0x0][UR9+0x2b0] ;  /* 0x00005600090977ac */ /* 0x000ea20008000800 */
[----:B------:R-:W-:Y:S01]  /*1110*/  NOP ;  /* 0x0000000000007918 */ /* 0x000fe20000000000 */
[----:B------:R-:W-:-:S05]  /*1120*/  CS2R.32 R96, SR_CgaSize ;  /* 0x0000000000607805 */ /* 0x000fca0000008a00 */
[----:B------:R-:W-:-:S05]  /*1130*/  IMAD R96, R96, -0xa0, RZ ;  /* 0xffffff6060607824 */ /* 0x000fca00078e02ff */
[----:B------:R-:W-:-:S14]  /*1140*/  R2UR UR7, R96 ;  /* 0x00000000600772ca */ /* 0x000fdc00000e0000 */
[----:B------:R-:W3:Y:S01]  /*1150*/  LDCU UR7, c[0x0][UR7+0x2b4] ;  /* 0x00005680070777ac */ /* 0x000ee20008000800 */
[----:B------:R-:W4:Y:S08]  /*1160*/  S2UR UR4, SR_CTAID.Y ;  /* 0x00000000000479c3 */ /* 0x000f300000002600 */
[----:B------:R-:W3:Y:S01]  /*1170*/  LDC R9, c[0x0][0xb24] ;  /* 0x0002c900ff097b82 */ /* 0x000ee20000000800 */
[----:B-1----:R-:W-:-:S02]  /*1180*/  I2FP.F32.U32 R4, UR5 ;  /* 0x0000000500047c45 */ /* 0x002fc40008201000 */
[----:B------:R-:W-:-:S05]  /*1190*/  CS2R.32 R5, SR_CgaSize ;  /* 0x0000000000057805 */ /* 0x000fca0000008a00 */
[----:B------:R-:W-:-:S06]  /*11a0*/  IMAD R5, R5, -0xa0, RZ ;  /* 0xffffff6005057824 */ /* 0x000fcc00078e02ff */
[----:B------:R-:W1:Y:S01]  /*11b0*/  LDC R5, c[0x0][R5+0x2a0] ;  /* 0x0000a80005057b82 */ /* 0x000e620000000800 */
[----:B------:R-:W-:Y:S01]  /*11c0*/  MOV R21, UR5 ;  /* 0x0000000500157c02 */ /* 0x000fe20008000f00 */
[----:B--2---:R-:W-:Y:S01]  /*11d0*/  FMUL R4, R4, UR9 ;  /* 0x0000000904047c20 */ /* 0x004fe20008400000 */
[----:B----4-:R-:W-:Y:S02]  /*11e0*/  I2FP.F32.U32 R2, UR4 ;  /* 0x0000000400027c45 */ /* 0x010fe40008201000 */
[----:B------:R-:W-:-:S05]  /*11f0*/  CS2R.32 R3, SR_CgaSize ;  /* 0x0000000000037805 */ /* 0x000fca0000008a00 */
[----:B------:R-:W-:-:S06]  /*1200*/  IMAD R3, R3, -0xa0, RZ ;  /* 0xffffff6003037824 */ /* 0x000fcc00078e02ff */
[----:B------:R-:W2:Y:S01]  /*1210*/  LDC R3, c[0x0][R3+0x2a4] ;  /* 0x0000a90003037b82 */ /* 0x000ea20000000800 */
[----:B------:R-:W4:Y:S01]  /*1220*/  F2I.U32.TRUNC.NTZ R96, R4 ;  /* 0x0000000400607305 */ /* 0x000f22000020f000 */
[----:B------:R-:W-:Y:S01]  /*1230*/  MOV R20, UR4 ;  /* 0x0000000400147c02 */ /* 0x000fe20008000f00 */
[----:B---3--:R-:W-:-:S05]  /*1240*/  FMUL R2, R2, UR7 ;  /* 0x0000000702027c20 */ /* 0x008fca0008400000 */
[----:B------:R-:W-:Y:S01]  /*1250*/  BAR.SYNC.DEFER_BLOCKING 0x0 ;  /* 0x0000000000007b1d */ /* 0x000fe20000010000 */
[----:B------:R-:W-:-:S05]  /*1260*/  ISETP.GE.AND P0, PT, R9, 0x1, PT ;  /* 0x000000010900780c */ /* 0x000fca0003f06270 */
[----:B------:R-:W3:Y:S02]  /*1270*/  F2I.U32.TRUNC.NTZ R94, R2 ;  /* 0x00000002005e7305 */ /* 0x000ee4000020f000 */
[----:B------:R-:W2:Y:S01]  /*1280*/  S2UR UR36, SR_CTAID.Z ;  /* 0x00000000002479c3 */ /* 0x000ea20000002700 */
[----:B----4-:R-:W-:-:S05]  /*1290*/  IADD3 R96, PT, PT, -R96, RZ, RZ ;  /* 0x000000ff60607210 */ /* 0x010fca0007ffe1ff */
[----:B-1----:R-:W-:Y:S01]  /*12a0*/  IMAD R96, R5, R96, UR5 ;  /* 0x0000000505607e24 */ /* 0x002fe2000f8e0260 */
[----:B---3--:R-:W-:-:S05]  /*12b0*/  IADD3 R94, PT, PT, -R94, RZ, RZ ;  /* 0x000000ff5e5e7210 */ /* 0x008fca0007ffe1ff */
[----:B--2---:R-:W-:Y:S01]  /*12c0*/  IMAD R94, R3, R94, UR4 ;  /* 0x00000004035e7e24 */ /* 0x004fe2000f8e025e */
[----:B------:R-:W-:Y:S06]  /*12d0*/  @!P0 BRA `(.L_x_16) ;  /* 0x0000000000b88947 */ /* 0x000fec0003800000 */
[----:B------:R-:W1:Y:S01]  /*12e0*/  LDC.64 R4, c[0x0][0xb18] ;  /* 0x0002c600ff047b82 */ /* 0x000e620000000a00 */
[----:B------:R-:W-:-:S07]  /*12f0*/  ISETP.NE.AND P0, PT, R9, 0x1, PT ;  /* 0x000000010900780c */ /* 0x000fce0003f05270 */
[----:B------:R-:W2:Y:S08]  /*1300*/  LDC R10, c[0x0][0xb0c] ;  /* 0x0002c300ff0a7b82 */ /* 0x000eb00000000800 */
[----:B------:R-:W3:Y:S08]  /*1310*/  LDC R11, c[0x0][0x370] ;  /* 0x0000dc00ff0b7b82 */ /* 0x000ef00000000800 */
[----:B------:R-:W4:Y:S01]  /*1320*/  LDC R12, c[0x0][0x374] ;  /* 0x0000dd00ff0c7b82 */ /* 0x000f220000000800 */
[----:B-1----:R-:W-:-:S07]  /*1330*/  ISETP.NE.AND P1, PT, R4, 0x1, PT ;  /* 0x000000010400780c */ /* 0x002fce0003f25270 */
[----:B------:R-:W3:Y:S01]  /*1340*/  LDC.64 R6, c[0x0][0xb10] ;  /* 0x0002c400ff067b82 */ /* 0x000ee20000000a00 */
[----:B--2---:R-:W-:-:S07]  /*1350*/  ISETP.NE.AND P2, PT, R10, 0x1, PT ;  /* 0x000000010a00780c */ /* 0x004fce0003f45270 */
[----:B------:R-:W1:Y:S08]  /*1360*/  LDC R8, c[0x0][0xb20] ;  /* 0x0002c800ff087b82 */ /* 0x000e700000000800 */
[----:B------:R-:W2:Y:S01]  /*1370*/  LDC.64 R2, c[0x0][0xb28] ;  /* 0x0002ca00ff027b82 */ /* 0x000ea20000000a00 */
[----:B----4-:R-:W-:-:S04]  /*1380*/  IMAD.HI.U32 R13, R12, R5, RZ ;  /* 0x000000050c0d7227 */ /* 0x010fc800078e00ff */
[----:B------:R-:W-:-:S04]  /*1390*/  IMAD.HI.U32 R5, R20, R5, RZ ;  /* 0x0000000514057227 */ /* 0x000fc800078e00ff */
[----:B---3--:R-:W-:-:S04]  /*13a0*/  IMAD.HI.U32 R14, R11, R6, RZ ;  /* 0x000000060b0e7227 */ /* 0x008fc800078e00ff */
[C---:B------:R-:W-:Y:S01]  /*13b0*/  IMAD.HI.U32 R16, R21.reuse, R6, RZ ;  /* 0x0000000615107227 */ /* 0x040fe200078e00ff */
[-C--:B------:R-:W-:Y:S02]  /*13c0*/  @P2 SHF.R.U32.HI R11, RZ, R7.reuse, R14 ;  /* 0x00000007ff0b2219 */ /* 0x080fe4000001160e */
[-C--:B-1----:R-:W-:Y:S02]  /*13d0*/  @P1 SHF.R.U32.HI R12, RZ, R8.reuse, R13 ;  /* 0x00000008ff0c1219 */ /* 0x082fe4000001160d */
[----:B------:R-:W-:Y:S02]  /*13e0*/  SHF.R.U32.HI R5, RZ, R8, R5 ;  /* 0x00000008ff057219 */ /* 0x000fe40000011605 */
[----:B------:R-:W-:Y:S02]  /*13f0*/  SHF.R.U32.HI R16, RZ, R7, R16 ;  /* 0x00000007ff107219 */ /* 0x000fe40000011610 */
[----:B------:R-:W-:Y:S01]  /*1400*/  SEL R5, R20, R5, !P1 ;  /* 0x0000000514057207 */ /* 0x000fe20004800000 */
[----:B--2---:R-:W-:Y:S01]  /*1410*/  IMAD.HI.U32 R14, R12, R2, RZ ;  /* 0x000000020c0e7227 */ /* 0x004fe200078e00ff */
[----:B------:R-:W-:-:S02]  /*1420*/  SEL R7, R21, R16, !P2 ;  /* 0x0000001015077207 */ /* 0x000fc40005000000 */
[----:B------:R-:W-:Y:S01]  /*1430*/  IADD3 R13, PT, PT, -R5, RZ, RZ ;  /* 0x000000ff050d7210 */ /* 0x000fe20007ffe1ff */
[----:B------:R-:W-:Y:S01]  /*1440*/  IMAD.HI.U32 R6, R11, R2, RZ ;  /* 0x000000020b067227 */ /* 0x000fe200078e00ff */
[----:B------:R-:W-:-:S03]  /*1450*/  @P0 SHF.R.U32.HI R12, RZ, R3, R14 ;  /* 0x00000003ff0c0219 */ /* 0x000fc6000001160e */
[----:B------:R-:W-:Y:S01]  /*1460*/  IMAD R13, R4, R13, R20 ;  /* 0x0000000d040d7224 */ /* 0x000fe200078e0214 */
[----:B------:R-:W-:Y:S01]  /*1470*/  @P0 SHF.R.U32.HI R11, RZ, R3, R6 ;  /* 0x00000003ff0b0219 */ /* 0x000fe20000011606 */
[----:B------:R-:W-:-:S04]  /*1480*/  IMAD R12, R12, R9, RZ ;  /* 0x000000090c0c7224 */ /* 0x000fc800078e02ff */
[----:B------:R-:W-:Y:S01]  /*1490*/  IMAD R6, R11, R9, RZ ;  /* 0x000000090b067224 */ /* 0x000fe200078e02ff */
[----:B------:R-:W-:-:S04]  /*14a0*/  ISETP.GE.AND P1, PT, R5, R12, PT ;  /* 0x0000000c0500720c */ /* 0x000fc80003f26270 */
[----:B------:R-:W-:Y:S01]  /*14b0*/  ISETP.GE.OR P1, PT, R7, R6, P1 ;  /* 0x000000060700720c */ /* 0x000fe20000f26670 */
[----:B------:R-:W-:-:S05]  /*14c0*/  IMAD.HI.U32 R6, R5, R2, RZ ;  /* 0x0000000205067227 */ /* 0x000fca00078e00ff */
[----:B------:R-:W-:-:S04]  /*14d0*/  SHF.R.U32.HI R6, RZ, R3, R6 ;  /* 0x00000003ff067219 */ /* 0x000fc80000011606 */
[----:B------:R-:W-:-:S03]  /*14e0*/  SEL R6, R5, R6, !P0 ;  /* 0x0000000605067207 */ /* 0x000fc60004000000 */
[----:B------:R-:W-:Y:S01]  /*14f0*/  @!P1 IMAD.HI.U32 R8, R7, R2, RZ ;  /* 0x0000000207089227 */ /* 0x000fe200078e00ff */
[----:B------:R-:W-:-:S04]  /*1500*/  IADD3 R2, PT, PT, -R6, RZ, RZ ;  /* 0x000000ff06027210 */ /* 0x000fc80007ffe1ff */
[----:B------:R-:W-:Y:S01]  /*1510*/  @!P1 SHF.R.U32.HI R8, RZ, R3, R8 ;  /* 0x00000003ff089219 */ /* 0x000fe20000011608 */
[----:B------:R-:W-:-:S03]  /*1520*/  IMAD R2, R9, R2, R5 ;  /* 0x0000000209027224 */ /* 0x000fc600078e0205 */
[----:B------:R-:W-:-:S05]  /*1530*/  @!P1 SEL R3, R7, R8, !P0 ;  /* 0x0000000807039207 */ /* 0x000fca0004000000 */
[--C-:B------:R-:W-:Y:S02]  /*1540*/  @!P1 IMAD.IADD R6, R6, 0x1, -R3.reuse ;  /* 0x0000000106069824 */ /* 0x100fe400078e0a03 */
[----:B------:R-:W-:Y:S01]  /*1550*/  @!P1 IMAD R3, R2, R11, R3 ;  /* 0x0000000b02039224 */ /* 0x000fe200078e0203 */
[----:B------:R-:W-:Y:S01]  /*1560*/  IADD3 R2, PT, PT, -R7, RZ, RZ ;  /* 0x000000ff07027210 */ /* 0x000fe20007ffe1ff */
[----:B------:R-:W-:Y:S02]  /*1570*/  @!P1 IMAD R5, R6, R9, R7 ;  /* 0x0000000906059224 */ /* 0x000fe400078e0207 */
[----:B------:R-:W-:Y:S02]  /*1580*/  @!P1 IMAD.MOV.U32 R7, RZ, RZ, R3 ;  /* 0x000000ffff079224 */ /* 0x000fe400078e0003 */
[----:B------:R-:W-:Y:S02]  /*1590*/  IMAD R2, R10, R2, R21 ;  /* 0x000000020a027224 */ /* 0x000fe400078e0215 */
[----:B------:R-:W-:-:S02]  /*15a0*/  IMAD R20, R5, R4, R13 ;  /* 0x0000000405147224 */ /* 0x000fc400078e020d */
[----:B------:R-:W-:Y:S02]  /*15b0*/  IMAD R21, R7, R10, R2 ;  /* 0x0000000a07157224 */ /* 0x000fe400078e0202 */
.L_x_16:
[----:B------:R-:W1:Y:S01]  /*15c0*/  LDCU UR4, c[0x0][0xb30] ;  /* 0x00016600ff0477ac */ /* 0x000e620008000800 */
[----:B------:R-:W2:Y:S08]  /*15d0*/  S2UR UR37, SR_CgaCtaId ;  /* 0x00000000002579c3 */ /* 0x000eb00000008800 */
[----:B------:R-:W3:Y:S01]  /*15e0*/  LDC R40, c[0x0][0xb24] ;  /* 0x0002c900ff287b82 */ /* 0x000ee20000000800 */
[----:B-1----:R-:W-:-:S09]  /*15f0*/  UISETP.NE.AND UP1, UPT, UR4, 0x1, UPT ;  /* 0x000000010400788c */ /* 0x002fd2000bf25270 */
[----:B--2---:R-:W-:Y:S05]  /*1600*/  BRA.U UP1, `(.L_x_17) ;  /* 0x0000000101407547 */ /* 0x004fea000b800000 */
[----:B------:R-:W1:Y:S08]  /*1610*/  LDC.64 R4, c[0x0][0xb10] ;  /* 0x0002c400ff047b82 */ /* 0x000e700000000a00 */
[----:B------:R-:W2:Y:S08]  /*1620*/  LDC.64 R2, c[0x0][0xb18] ;  /* 0x0002c600ff027b82 */ /* 0x000eb00000000a00 */
[----:B------:R-:W4:Y:S08]  /*1630*/  LDC R6, c[0x0][0xb20] ;  /* 0x0002c800ff067b82 */ /* 0x000f300000000800 */
[----:B------:R-:W3:Y:S01]  /*1640*/  LDC R8, c[0x0][0xb0c] ;  /* 0x0002c300ff087b82 */ /* 0x000ee20000000800 */
[----:B-1----:R-:W-:-:S05]  /*1650*/  IMAD.HI.U32 R4, R21, R4, RZ ;  /* 0x0000000415047227 */ /* 0x002fca00078e00ff */
[----:B------:R-:W-:Y:S01]  /*1660*/  SHF.R.U32.HI R4, RZ, R5, R4 ;  /* 0x00000005ff047219 */ /* 0x000fe20000011604 */
[----:B--2---:R-:W-:Y:S01]  /*1670*/  IMAD.HI.U32 R3, R20, R3, RZ ;  /* 0x0000000314037227 */ /* 0x004fe200078e00ff */
[----:B------:R-:W-:-:S04]  /*1680*/  ISETP.NE.AND P0, PT, R2, 0x1, PT ;  /* 0x000000010200780c */ /* 0x000fc80003f05270 */
[----:B----4-:R-:W-:-:S04]  /*1690*/  SHF.R.U32.HI R3, RZ, R6, R3 ;  /* 0x00000006ff037219 */ /* 0x010fc80000011603 */
[----:B------:R-:W-:Y:S02]  /*16a0*/  SEL R3, R20, R3, !P0 ;  /* 0x0000000314037207 */ /* 0x000fe40004000000 */
[----:B---3--:R-:W-:-:S04]  /*16b0*/  ISETP.NE.AND P1, PT, R8, 0x1, PT ;  /* 0x000000010800780c */ /* 0x008fc80003f25270 */
[----:B------:R-:W-:-:S05]  /*16c0*/  SEL R4, R21, R4, !P1 ;  /* 0x0000000415047207 */ /* 0x000fca0004800000 */
[----:B------:R-:W-:Y:S02]  /*16d0*/  IMAD.IADD R5, R3, 0x1, -R4 ;  /* 0x0000000103057824 */ /* 0x000fe400078e0a04 */
[----:B------:R-:W-:Y:S02]  /*16e0*/  IMAD.IADD R3, R4, 0x1, -R3 ;  /* 0x0000000104037824 */ /* 0x000fe400078e0a03 */
[----:B------:R-:W-:Y:S02]  /*16f0*/  IMAD R21, R5, R8, R21 ;  /* 0x0000000805157224 */ /* 0x000fe400078e0215 */
[----:B------:R-:W-:-:S07]  /*1700*/  IMAD R20, R3, R2, R20 ;  /* 0x0000000203147224 */ /* 0x000fce00078e0214 */
.L_x_17:
[----:B------:R-:W-:Y:S01]  /*1710*/  BAR.SYNC.DEFER_BLOCKING 0x0 ;  /* 0x0000000000007b1d */ /* 0x000fe20000010000 */
[----:B------:R-:W-:Y:S01]  /*1720*/  UISETP.NE.AND UP1, UPT, UR8, 0x2, UPT ;  /* 0x000000020800788c */ /* 0x000fe2000bf25270 */
[----:B------:R-:W-:Y:S02]  /*1730*/  ISETP.NE.OR P5, PT, R0, 0x2, !P5 ;  /* 0x000000020000780c */ /* 0x000fe40006fa5670 */
[----:B------:R-:W-:-:S06]  /*1740*/  LOP3.LUT R2, R108, 0x1f, RZ, 0xc0, !PT ;  /* 0x0000001f6c027812 */ /* 0x000fcc00078ec0ff */
[----:B------:R-:W-:Y:S05]  /*1750*/  BRA.U UP1, `(.L_x_18) ;  /* 0x0000002101987547 */ /* 0x000fea000b800000 */
[----:B------:R-:W1:Y:S01]  /*1760*/  LDCU UR13, c[0x0][0x38c] ;  /* 0x00007180ff0d77ac */ /* 0x000e620008000800 */
[----:B------:R-:W2:Y:S01]  /*1770*/  LDC R9, c[0x0][0x370] ;  /* 0x0000dc00ff097b82 */ /* 0x000ea20000000800 */
[----:B------:R-:W-:Y:S01]  /*1780*/  PLOP3.LUT P1, PT, PT, PT, UP2, 0x80, 0x8 ;  /* 0x000000000008781c */ /* 0x000fe20003f2f028 */
[----:B------:R-:W-:Y:S01]  /*1790*/  HFMA2 R12, -RZ, RZ, 0, 0 ;  /* 0x00000000ff0c7431 */ /* 0x000fe200000001ff */
[----:B------:R-:W-:Y:S01]  /*17a0*/  ISETP.EQ.OR P4, PT, R2, RZ, P5 ;  /* 0x000000ff0200720c */ /* 0x000fe20002f82670 */
[----:B------:R-:W-:Y:S01]  /*17b0*/  IMAD.MOV.U32 R15, RZ, RZ, 0x1 ;  /* 0x00000001ff0f7424 */ /* 0x000fe200078e00ff */
[----:B------:R-:W-:Y:S01]  /*17c0*/  PLOP3.LUT P1, PT, P1, PT, PT, 0x8, 0x80 ;  /* 0x000000000080781c */ /* 0x000fe20000f2e170 */
[----:B------:R-:W-:Y:S01]  /*17d0*/  IMAD.MOV.U32 R14, RZ, RZ, RZ ;  /* 0x000000ffff0e7224 */ /* 0x000fe200078e00ff */
[----:B------:R-:W-:Y:S01]  /*17e0*/  MOV R8, 0x1 ;  /* 0x0000000100087802 */ /* 0x000fe20000000f00 */
[----:B------:R-:W4:Y:S01]  /*17f0*/  LDC R0, c[0x0][0x374] ;  /* 0x0000dd00ff007b82 */ /* 0x000f220000000800 */
[----:B------:R-:W-:Y:S01]  /*1800*/  IMAD.MOV.U32 R10, RZ, RZ, RZ ;  /* 0x000000ffff0a7224 */ /* 0x000fe200078e00ff */
[----:B------:R-:W2:Y:S01]  /*1810*/  LDCU.64 UR22, c[0x0][0x348] ;  /* 0x00006900ff1677ac */ /* 0x000ea20008000a00 */
[----:B------:R-:W-:Y:S01]  /*1820*/  UMOV UR6, URZ ;  /* 0x000000ff00067c82 */ /* 0x000fe20008000000 */
[----:B-1----:R-:W-:-:S04]  /*1830*/  UIADD3 UR5, UPT, UPT, UR13, 0x1f, URZ ;  /* 0x0000001f0d057890 */ /* 0x002fc8000fffe0ff */
[----:B------:R-:W-:-:S04]  /*1840*/  USHF.R.S32.HI UR4, URZ, 0x1f, UR5 ;  /* 0x0000001fff047899 */ /* 0x000fc80008011405 */
[----:B------:R-:W-:-:S04]  /*1850*/  ULEA.HI UR4, UR4, UR5, URZ, 0x5 ;  /* 0x0000000504047291 */ /* 0x000fc8000f8f28ff */
[----:B------:R-:W-:Y:S02]  /*1860*/  USHF.R.S32.HI UR15, URZ, 0x5, UR4 ;  /* 0x00000005ff0f7899 */ /* 0x000fe40008011404 */
[----:B------:R-:W-:Y:S02]  /*1870*/  UIADD3 UR4, UPT, UPT, UR13, -0x1, URZ ;  /* 0xffffffff0d047890 */ /* 0x000fe4000fffe0ff */
[----:B------:R-:W-:Y:S02]  /*1880*/  UISETP.LT.U32.AND UP0, UPT, UR15, 0x22, UPT ;  /* 0x000000220f00788c */ /* 0x000fe4000bf01070 */
[----:B------:R-:W-:Y:S02]  /*1890*/  UISETP.GE.U32.AND UP1, UPT, UR4, -0x3f, UPT ;  /* 0xffffffc10400788c */ /* 0x000fe4000bf26070 */
[----:B------:R-:W-:Y:S02]  /*18a0*/  USEL UR14, UR15, 0x22, UP0 ;  /* 0x000000220f0e7887 */ /* 0x000fe40008000000 */
[----:B------:R-:W-:-:S02]  /*18b0*/  UIADD3 UR13, UPT, UPT, UR13, 0x3e, URZ ;  /* 0x0000003e0d0d7890 */ /* 0x000fc4000fffe0ff */
[----:B------:R-:W-:Y:S02]  /*18c0*/  UIADD3 UR5, UPT, UPT, UR14, -0x1, URZ ;  /* 0xffffffff0e057890 */ /* 0x000fe4000fffe0ff */
[----:B------:R-:W-:-:S03]  /*18d0*/  UIADD3 UR7, UPT, UPT, UR15, -UR14, URZ ;  /* 0x8000000e0f077290 */ /* 0x000fc6000fffe0ff */
[----:B------:R-:W-:-:S04]  /*18e0*/  @UP1 UIADD3 UR5, UPT, UPT, UR14, URZ, URZ ;  /* 0x000000ff0e051290 */ /* 0x000fc8000fffe0ff */
[----:B--2---:R-:W-:-:S12]  /*18f0*/  UIADD3 UR5, UPT, UPT, UR5, 0x1, URZ ;  /* 0x0000000105057890 */ /* 0x004fd8000fffe0ff */
.L_x_36:
[----:B------:R-:W-:Y:S01]  /*1900*/  UISETP.NE.AND UP0, UPT, UR37, URZ, UPT ;  /* 0x000000ff2500728c */ /* 0x000fe2000bf05270 */
[----:B------:R-:W1:Y:S08]  /*1910*/  S2UR UR37, SR_CgaCtaId ;  /* 0x00000000002579c3 */ /* 0x000e700000008800 */
[----:B------:R-:W-:Y:S05]  /*1920*/  BRA.U UP0, `(.L_x_19) ;  /* 0x0000000100347547 */ /* 0x000fea000b800000 */
[----:B------:R-:W2:Y:S01]  /*1930*/  S2R R2, SR_CgaCtaId ;  /* 0x0000000000027919 */ /* 0x000ea20000008800 */
[----:B------:R-:W-:-:S04]  /*1940*/  MOV R3, 0x400 ;  /* 0x0000040000037802 */ /* 0x000fc80000000f00 */
[----:B--2---:R-:W-:Y:S02]  /*1950*/  LEA R3, R2, R3, 0x18 ;  /* 0x0000000302037211 */ /* 0x004fe400078ec0ff */
[----:B------:R-:W-:-:S03]  /*1960*/  SHF.L.U32 R2, R8, 0x1f, RZ ;  /* 0x0000001f08027819 */ /* 0x000fc600000006ff */
[----:B------:R-:W-:-:S04]  /*1970*/  IMAD R3, R10, 0x8, R3 ;  /* 0x000000080a037824 */ /* 0x000fc800078e0203 */
[----:B------:R-:W2:Y:S02]  /*1980*/  SYNCS.PHASECHK.TRANS64.TRYWAIT P0, [R3+URZ+0x2c0], R2 ;  /* 0x0002c002030075a7 */ /* 0x000ea400080011ff */
[----:B--2---:R-:W-:Y:S05]  /*1990*/  @!P0 BRA `(.L_x_20) ;  /* 0x0000006800e08947 */ /* 0x004fea0003800000 */
.L_x_136:
[----:B------:R-:W-:Y:S01]  /*19a0*/  VIADD R10, R10, 0x1 ;  /* 0x000000010a0a7836 */ /* 0x000fe20000000000 */
[----:B------:R2:W-:Y:S04]  /*19b0*/  SYNCS.ARRIVE.TRANS64.A1T0 RZ, [R3+URZ+0x2b0], RZ ;  /* 0x0002b0ff03ff79a7 */ /* 0x0005e800081000ff */
[----:B------:R-:W-:-:S04]  /*19c0*/  ISETP.NE.AND P0, PT, R10, 0x2, PT ;  /* 0x000000020a00780c */ /* 0x000fc80003f05270 */
[----:B------:R-:W-:Y:S02]  /*19d0*/  SEL R10, R10, RZ, P0 ;  /* 0x000000ff0a0a7207 */ /* 0x000fe40000000000 */
[----:B--2---:R-:W-:-:S04]  /*19e0*/  SEL R3, RZ, 0x1, P0 ;  /* 0x00000001ff037807 */ /* 0x004fc80000000000 */
[----:B------:R-:W-:-:S07]  /*19f0*/  LOP3.LUT R8, R8, R3, RZ, 0x3c, !PT ;  /* 0x0000000308087212 */ /* 0x000fce00078e3cff */
.L_x_19:
[----:B------:R-:W-:Y:S01]  /*1a00*/  UMOV UR4, 0x400 ;  /* 0x0000040000047882 */ /* 0x000fe20000000000 */
[----:B------:R-:W-:Y:S01]  /*1a10*/  SHF.L.U32 R2, R15, 0x1f, RZ ;  /* 0x0000001f0f027819 */ /* 0x000fe200000006ff */
[----:B-1----:R-:W-:Y:S01]  /*1a20*/  ULEA UR4, UR37, UR4, 0x18 ;  /* 0x0000000425047291 */ /* 0x002fe2000f8ec0ff */
[----:B------:R-:W-:Y:S01]  /*1a30*/  R2UR UR34, R21 ;  /* 0x00000000152272ca */ /* 0x000fe200000e0000 */
[----:B------:R-:W-:Y:S01]  /*1a40*/  UISETP.GE.U32.AND UP0, UPT, UR13, 0x3f, UPT ;  /* 0x0000003f0d00788c */ /* 0x000fe2000bf06070 */
[----:B------:R-:W-:Y:S01]  /*1a50*/  R2UR UR10, R20 ;  /* 0x00000000140a72ca */ /* 0x000fe200000e0000 */
[----:B------:R-:W-:Y:S01]  /*1a60*/  ULEA UR8, UR6, UR4, 0x3 ;  /* 0x0000000406087291 */ /* 0x000fe2000f8e18ff */
[----:B------:R-:W-:-:S08]  /*1a70*/  UMOV UR24, URZ ;  /* 0x000000ff00187c82 */ /* 0x000fd00008000000 */
[----:B------:R1:W2:Y:S01]  /*1a80*/  SYNCS.PHASECHK.TRANS64.TRYWAIT P0, [UR8+0x110], R2 ;  /* 0x00011002ff0075a7 */ /* 0x0002a20008001108 */
[----:B------:R-:W-:Y:S02]  /*1a90*/  USHF.L.U32 UR34, UR34, 0x6, URZ ;  /* 0x0000000622227899 */ /* 0x000fe400080006ff */
[----:B------:R-:W-:Y:S01]  /*1aa0*/  USHF.L.U32 UR10, UR10, 0x7, URZ ;  /* 0x000000070a0a7899 */ /* 0x000fe200080006ff */
[----:B------:R-:W-:Y:S11]  /*1ab0*/  BRA.U !UP0, `(.L_x_21) ;  /* 0x0000000108a87547 */ /* 0x000ff6000b800000 */
[----:B------:R-:W-:Y:S01]  /*1ac0*/  UMOV UR16, URZ ;  /* 0x000000ff00107c82 */ /* 0x000fe20008000000 */
[----:B------:R-:W-:-:S05]  /*1ad0*/  UMOV UR17, UR6 ;  /* 0x0000000600117c82 */ /* 0x000fca0008000000 */
.L_x_26:
[----:B-1----:R-:W-:Y:S01]  /*1ae0*/  ULEA UR33, UR17, UR4, 0x3 ;  /* 0x0000000411217291 */ /* 0x002fe2000f8e18ff */
[----:B--2---:R-:W-:Y:S01]  /*1af0*/  @!P5 MOV R3, 0x1800 ;  /* 0x000018000003d802 */ /* 0x004fe20000000f00 */
[----:B--2---:R-:W-:Y:S10]  /*1b00*/  @P0 BRA `(.L_x_22) ;  /* 0x00000000000c0947 */ /* 0x004ff40003800000 */
[----:B------:R-:W-:-:S04]  /*1b10*/  SHF.L.U32 R5, R15, 0x1f, RZ ;  /* 0x0000001f0f057819 */ /* 0x000fc800000006ff */
[----:B------:R-:W2:Y:S02]  /*1b20*/  SYNCS.PHASECHK.TRANS64.TRYWAIT P0, [UR33+0x110], R5 ;  /* 0x00011005ff0075a7 */ /* 0x000ea40008001121 */
[----:B--2---:R-:W-:Y:S05]  /*1b30*/  @!P0 BRA `(.L_x_23) ;  /* 0x00000068008c8947 */ /* 0x004fea0003800000 */
.L_x_22:
[----:B------:R2:W-:Y:S01]  /*1b40*/  @!P5 SYNCS.ARRIVE.TRANS64 RZ, [UR33], R3 ;  /* 0x00000003ffffd9a7 */ /* 0x0005e20008000021 */
[----:B------:R-:W-:Y:S04]  /*1b50*/  BSSY.RECONVERGENT B0, `(.L_x_24) ;  /* 0x0000003000007945 */ /* 0x000fe80003800200 */
[----:B------:R-:W-:Y:S05]  /*1b60*/  @P4 BRA `(.L_x_25) ;  /* 0x0000000000044947 */ /* 0x000fea0003800000 */
[----:B------:R-:W-:Y:S05]  /*1b70*/  BPT.TRAP 0x1 ;  /* 0x000000040000795c */ /* 0x000fea0000300000 */
.L_x_25:
[----:B------:R-:W-:Y:S05]  /*1b80*/  BSYNC.RECONVERGENT B0 ;  /* 0x0000000000007941 */ /* 0x000fea0003800200 */
.L_x_24:
[----:B------:R-:W-:Y:S02]  /*1b90*/  UIADD3 UR6, UPT, UPT, UR17, 0x1, URZ ;  /* 0x0000000111067890 */ /* 0x000fe4000fffe0ff */
[----:B------:R-:W-:Y:S02]  /*1ba0*/  ULEA UR32, UR17, UR4, 0xb ;  /* 0x0000000411207291 */ /* 0x000fe4000f8e58ff */
[----:B------:R-:W-:Y:S02]  /*1bb0*/  UISETP.NE.AND UP0, UPT, UR6, 0x22, UPT ;  /* 0x000000220600788c */ /* 0x000fe4000bf05270 */
[----:B------:R-:W-:Y:S02]  /*1bc0*/  UIADD3 UR26, UP1, UPT, UR22, 0x80, URZ ;  /* 0x00000080161a7890 */ /* 0x000fe4000ff3e0ff */
[----:B------:R-:W-:Y:S02]  /*1bd0*/  USEL UR9, URZ, 0x1, UP0 ;  /* 0x00000001ff097887 */ /* 0x000fe40008000000 */
[----:B------:R-:W-:-:S02]  /*1be0*/  USEL UR6, UR6, URZ, UP0 ;  /* 0x000000ff06067287 */ /* 0x000fc40008000000 */
[----:B------:R-:W-:Y:S02]  /*1bf0*/  UIADD3 UR20, UP0, UPT, UR22, 0x180, URZ ;  /* 0x0000018016147890 */ /* 0x000fe4000ff1e0ff */
[----:B------:R-:W-:Y:S01]  /*1c00*/  ULEA UR8, UR6, UR4, 0x3 ;  /* 0x0000000406087291 */ /* 0x000fe2000f8e18ff */
[----:B------:R-:W-:Y:S01]  /*1c10*/  LOP3.LUT R15, R15, UR9, RZ, 0x3c, !PT ;  /* 0x000000090f0f7c12 */ /* 0x000fe2000f8e3cff */
[----:B------:R-:W-:Y:S02]  /*1c20*/  USHF.L.U32 UR35, UR16, 0x5, URZ ;  /* 0x0000000510237899 */ /* 0x000fe400080006ff */
[----:B------:R-:W-:Y:S01]  /*1c30*/  UIADD3.X UR27, UPT, UPT, URZ, UR23, URZ, UP1, !UPT ;  /* 0x00000017ff1b7290 */ /* 0x000fe20008ffe4ff */
[----:B-1----:R-:W-:Y:S01]  /*1c40*/  SHF.L.U32 R2, R15, 0x1f, RZ ;  /* 0x0000001f0f027819 */ /* 0x002fe200000006ff */
[----:B------:R-:W-:Y:S02]  /*1c50*/  UIADD3 UR32, UPT, UPT, UR32, 0x4600, URZ ;  /* 0x0000460020207890 */ /* 0x000fe4000fffe0ff */
[----:B------:R-:W-:Y:S01]  /*1c60*/  UIADD3.X UR21, UPT, UPT, URZ, UR23, URZ, UP0, !UPT ;  /* 0x00000017ff157290 */ /* 0x000fe200087fe4ff */
[----:B------:R1:W1:Y:S01]  /*1c70*/  SYNCS.PHASECHK.TRANS64.TRYWAIT P0, [UR8+0x110], R2 ;  /* 0x00011002ff0075a7 */ /* 0x0002620008001108 */
[----:B------:R-:W-:Y:S01]  /*1c80*/  ULEA UR8, UR17, UR4, 0xc ;  /* 0x0000000411087291 */ /* 0x000fe2000f8e60ff */
[----:B------:R-:W-:Y:S01]  /*1c90*/  UMOV UR18, 0x0 ;  /* 0x0000000000127882 */ /* 0x000fe20000000000 */
[----:B------:R-:W-:-:S02]  /*1ca0*/  UMOV UR19, 0x10000000 ;  /* 0x1000000000137882 */ /* 0x000fc40000000000 */
[----:B------:R-:W-:Y:S01]  /*1cb0*/  UIADD3 UR8, UPT, UPT, UR8, 0x15600, URZ ;  /* 0x0001560008087890 */ /* 0x000fe2000fffe0ff */
[----:B------:R1:W-:Y:S01]  /*1cc0*/  UTMALDG.3D [UR32], [UR26], desc[UR18] ;  /* 0x000012201a0075b4 */ /* 0x0003e20008011000 */
[----:B------:R-:W-:Y:S01]  /*1cd0*/  UMOV UR12, UR36 ;  /* 0x00000024000c7c82 */ /* 0x000fe20008000000 */
[----:B------:R-:W-:Y:S01]  /*1ce0*/  UMOV UR9, UR33 ;  /* 0x0000002100097c82 */ /* 0x000fe20008000000 */
[----:B------:R-:W-:Y:S01]  /*1cf0*/  UMOV UR11, UR35 ;  /* 0x00000023000b7c82 */ /* 0x000fe20008000000 */
[----:B------:R-:W-:Y:S01]  /*1d00*/  UIADD3 UR16, UPT, UPT, UR16, 0x1, URZ ;  /* 0x0000000110107890 */ /* 0x000fe2000fffe0ff */
[----:B------:R-:W-:Y:S01]  /*1d10*/  UMOV UR24, UR5 ;  /* 0x0000000500187c82 */ /* 0x000fe20008000000 */
[----:B------:R-:W-:Y:S02]  /*1d20*/  UMOV UR17, UR6 ;  /* 0x0000000600117c82 */ /* 0x000fe40008000000 */
[----:B------:R1:W-:Y:S01]  /*1d30*/  UTMALDG.3D [UR8], [UR20], desc[UR18] ;  /* 0x00001208140075b4 */ /* 0x0003e20008011000 */
[----:B------:R-:W-:-:S09]  /*1d40*/  UISETP.NE.AND UP0, UPT, UR16, UR5, UPT ;  /* 0x000000051000728c */ /* 0x000fd2000bf05270 */
[----:B------:R-:W-:Y:S05]  /*1d50*/  BRA.U UP0, `(.L_x_26) ;  /* 0xfffffffd00607547 */ /* 0x000fea000b83ffff */
.L_x_21:
[----:B-1----:R-:W-:Y:S01]  /*1d60*/  ULEA UR8, UR6, UR4, 0x3 ;  /* 0x0000000406087291 */ /* 0x002fe2000f8e18ff */
[----:B------:R-:W-:Y:S01]  /*1d70*/  SHF.L.U32 R2, R15, 0x1f, RZ ;  /* 0x0000001f0f027819 */ /* 0x000fe200000006ff */
[----:B------:R-:W-:Y:S01]  /*1d80*/  @!P1 SYNCS.ARRIVE.TRANS64.A1T0 RZ, [UR4+0x248], RZ ;  /* 0x000248ffffff99a7 */ /* 0x000fe20008100004 */
[----:B------:R-:W-:-:S06]  /*1d90*/  UISETP.GT.AND UP0, UPT, UR15, UR14, UPT ;  /* 0x0000000e0f00728c */ /* 0x000fcc000bf04270 */
[----:B--2---:R1:W2:Y:S03]  /*1da0*/  SYNCS.PHASECHK.TRANS64.TRYWAIT P0, [UR8+0x110], R2 ;  /* 0x00011002ff0075a7 */ /* 0x0042a60008001108 */
[----:B------:R-:W-:Y:S05]  /*1db0*/  BRA.U !UP0, `(.L_x_27) ;  /* 0x0000000108ac7547 */ /* 0x000fea000b800000 */
[----:B------:R-:W-:Y:S01]  /*1dc0*/  UIADD3 UR21, UPT, UPT, UR7, UR24, URZ ;  /* 0x0000001807157290 */ /* 0x000fe2000fffe0ff */
[----:B------:R-:W-:-:S11]  /*1dd0*/  UMOV UR25, UR6 ;  /* 0x0000000600197c82 */ /* 0x000fd60008000000 */
.L_x_32:
[----:B-1----:R-:W-:Y:S01]  /*1de0*/  ULEA UR17, UR25, UR4, 0x3 ;  /* 0x0000000419117291 */ /* 0x002fe2000f8e18ff */
[----:B--2---:R-:W-:Y:S01]  /*1df0*/  @!P5 MOV R3, 0x1800 ;  /* 0x000018000003d802 */ /* 0x004fe20000000f00 */
[----:B--2---:R-:W-:Y:S10]  /*1e00*/  @P0 BRA `(.L_x_28) ;  /* 0x00000000000c0947 */ /* 0x004ff40003800000 */
[----:B------:R-:W-:-:S04]  /*1e10*/  SHF.L.U32 R5, R15, 0x1f, RZ ;  /* 0x0000001f0f057819 */ /* 0x000fc800000006ff */
[----:B------:R-:W2:Y:S02]  /*1e20*/  SYNCS.PHASECHK.TRANS64.TRYWAIT P0, [UR17+0x110], R5 ;  /* 0x00011005ff0075a7 */ /* 0x000ea40008001111 */
[----:B--2---:R-:W-:Y:S05]  /*1e30*/  @!P0 BRA `(.L_x_29) ;  /* 0x0000006400e48947 */ /* 0x004fea0003800000 */
.L_x_28:
[----:B------:R2:W-:Y:S01]  /*1e40*/  @!P5 SYNCS.ARRIVE.TRANS64 RZ, [UR17], R3 ;  /* 0x00000003ffffd9a7 */ /* 0x0005e20008000011 */
[----:B------:R-:W-:Y:S04]  /*1e50*/  BSSY.RECONVERGENT B0, `(.L_x_30) ;  /* 0x0000003000007945 */ /* 0x000fe80003800200 */
[----:B------:R-:W-:Y:S05]  /*1e60*/  @P4 BRA `(.L_x_31) ;  /* 0x0000000000044947 */ /* 0x000fea0003800000 */
[----:B------:R-:W-:Y:S05]  /*1e70*/  BPT.TRAP 0x1 ;  /* 0x000000040000795c */ /* 0x000fea0000300000 */
.L_x_31:
[----:B------:R-:W-:Y:S05]  /*1e80*/  BSYNC.RECONVERGENT B0 ;  /* 0x0000000000007941 */ /* 0x000fea0003800200 */
.L_x_30:
        /* <DEDUP_REMOVED lines=10> */
[----:B------:R-:W-:Y:S01]  /*1f30*/  UIADD3 UR16, UPT, UPT, UR16, 0x4600, URZ ;  /* 0x0000460010107890 */ /* 0x000fe2000fffe0ff */
[----:B-1----:R-:W-:Y:S01]  /*1f40*/  SHF.L.U32 R2, R15, 0x1f, RZ ;  /* 0x0000001f0f027819 */ /* 0x002fe200000006ff */
[----:B------:R-:W-:Y:S02]  /*1f50*/  UIADD3.X UR31, UPT, UPT, URZ, UR23, URZ, UP1, !UPT ;  /* 0x00000017ff1f7290 */ /* 0x000fe40008ffe4ff */
[----:B------:R-:W-:Y:S01]  /*1f60*/  UIADD3.X UR29, UPT, UPT, URZ, UR23, URZ, UP0, !UPT ;  /* 0x00000017ff1d7290 */ /* 0x000fe200087fe4ff */
[----:B------:R1:W1:Y:S01]  /*1f70*/  SYNCS.PHASECHK.TRANS64.TRYWAIT P0, [UR8+0x110], R2 ;  /* 0x00011002ff0075a7 */ /* 0x0002620008001108 */
[----:B------:R-:W-:Y:S01]  /*1f80*/  ULEA UR8, UR25, UR4, 0xc ;  /* 0x0000000419087291 */ /* 0x000fe2000f8e60ff */
[----:B------:R-:W-:Y:S01]  /*1f90*/  UMOV UR26, 0x0 ;  /* 0x00000000001a7882 */ /* 0x000fe20000000000 */
[----:B------:R-:W-:-:S02]  /*1fa0*/  UMOV UR27, 0x10000000 ;  /* 0x10000000001b7882 */ /* 0x000fc40000000000 */
[----:B------:R-:W-:Y:S01]  /*1fb0*/  UIADD3 UR8, UPT, UPT, UR8, 0x15600, URZ ;  /* 0x0001560008087890 */ /* 0x000fe2000fffe0ff */
[----:B------:R-:W-:Y:S01]  /*1fc0*/  UMOV UR18, UR34 ;  /* 0x0000002200127c82 */ /* 0x000fe20008000000 */
[----:B------:R-:W-:Y:S01]  /*1fd0*/  UMOV UR20, UR36 ;  /* 0x0000002400147c82 */ /* 0x000fe20008000000 */
[----:B------:R-:W-:Y:S01]  /*1fe0*/  UMOV UR12, UR36 ;  /* 0x00000024000c7c82 */ /* 0x000fe20008000000 */
[----:B------:R-:W-:Y:S01]  /*1ff0*/  UMOV UR9, UR17 ;  /* 0x0000001100097c82 */ /* 0x000fe20008000000 */
[----:B------:R-:W-:Y:S01]  /*2000*/  UMOV UR11, UR19 ;  /* 0x00000013000b7c82 */ /* 0x000fe20008000000 */
[----:B------:R1:W-:Y:S01]  /*2010*/  UTMALDG.3D [UR16], [UR30], desc[UR26] ;  /* 0x00001a101e0075b4 */ /* 0x0003e20008011000 */
[----:B------:R-:W-:Y:S01]  /*2020*/  UIADD3 UR24, UPT, UPT, UR24, 0x1, URZ ;  /* 0x0000000118187890 */ /* 0x000fe2000fffe0ff */
[----:B------:R-:W-:-:S03]  /*2030*/  UMOV UR25, UR6 ;  /* 0x0000000600197c82 */ /* 0x000fc60008000000 */
[----:B------:R-:W-:Y:S01]  /*2040*/  UISETP.NE.AND UP0, UPT, UR24, UR21, UPT ;  /* 0x000000151800728c */ /* 0x000fe2000bf05270 */
[----:B------:R1:W-:Y:S08]  /*2050*/  UTMALDG.3D [UR8], [UR28], desc[UR26] ;  /* 0x00001a081c0075b4 */ /* 0x0003f00008011000 */
[----:B------:R-:W-:Y:S05]  /*2060*/  BRA.U UP0, `(.L_x_32) ;  /* 0xfffffffd005c7547 */ /* 0x000fea000b83ffff */
.L_x_27:
[----:B-1----:R-:W-:Y:S01]  /*2070*/  LEA R2, R14, UR4, 0x3 ;  /* 0x000000040e027c11 */ /* 0x002fe2000f8e18ff */
[----:B------:R-:W-:Y:S01]  /*2080*/  NOP ;  /* 0x0000000000007918 */ /* 0x000fe20000000000 */
[----:B--2---:R-:W-:Y:S02]  /*2090*/  SHF.L.U32 R3, R12, 0x1f, RZ ;  /* 0x0000001f0c037819 */ /* 0x004fe400000006ff */
[----:B------:R-:W-:Y:S02]  /*20a0*/  LEA R4, R14, UR4, 0x4 ;  /* 0x000000040e047c11 */ /* 0x000fe4000f8e20ff */
[----:B------:R-:W1:Y:S02]  /*20b0*/  SYNCS.PHASECHK.TRANS64.TRYWAIT P0, [R2+URZ+0x250], R3 ;  /* 0x00025003020075a7 */ /* 0x000e6400080011ff */
[----:B-1----:R-:W-:Y:S05]  /*20c0*/  @!P0 BRA `(.L_x_33) ;  /* 0x0000006400588947 */ /* 0x002fea0003800000 */
.L_x_139:
[----:B------:R-:W2:Y:S01]  /*20d0*/  LDS.128 R4, [R4+0x2e0] ;  /* 0x0002e00004047984 */ /* 0x000ea20000000c00 */
[----:B---3--:R-:W-:Y:S01]  /*20e0*/  ISETP.GE.AND P0, PT, R40, 0x1, PT ;  /* 0x000000012800780c */ /* 0x008fe20003f06270 */
[----:B-1----:R-:W-:Y:S01]  /*20f0*/  VIADD R2, R2, 0x260 ;  /* 0x0000026002027836 */ /* 0x002fe20000000000 */
[----:B------:R-:W-:Y:S01]  /*2100*/  @!PT LDS RZ, [RZ] ;  /* 0x00000000fffff984 */ /* 0x000fe20000000800 */
[----:B------:R-:W-:Y:S01]  /*2110*/  @!PT LDS RZ, [RZ] ;  /* 0x00000000fffff984 */ /* 0x000fe20000000800 */
[----:B------:R-:W-:Y:S01]  /*2120*/  @!PT LDS RZ, [RZ] ;  /* 0x00000000fffff984 */ /* 0x000fe20000000800 */
[----:B------:R-:W-:Y:S01]  /*2130*/  @!PT LDS RZ, [RZ] ;  /* 0x00000000fffff984 */ /* 0x000fe20000000800 */
[----:B------:R1:W-:Y:S06]  /*2140*/  MEMBAR.ALL.CTA ;  /* 0x0000000000007992 */ /* 0x0003ec0000008000 */
[----:B-1----:R-:W1:Y:S01]  /*2150*/  FENCE.VIEW.ASYNC.S ;  /* 0x00000000000073c6 */ /* 0x002e620000000000 */
[----:B------:R-:W-:-:S04]  /*2160*/  PRMT R2, RZ, 0x654, R2 ;  /* 0x00000654ff027816 */ /* 0x000fc80000000002 */
[----:B-1----:R1:W-:Y:S01]  /*2170*/  SYNCS.ARRIVE.TRANS64.RED.A1T0 RZ, [R2+URZ], RZ ;  /* 0x000000ff02ff79a7 */ /* 0x0023e200081004ff */
[----:B--2---:R-:W-:-:S13]  /*2180*/  LOP3.LUT P2, RZ, R6, 0x1, RZ, 0xc0, !PT ;  /* 0x0000000106ff7812 */ /* 0x004fda000784c0ff */
[----:B------:R-:W-:Y:S01]  /*2190*/  @P2 SHF.R.U32.HI R3, RZ, 0x10, R5 ;  /* 0x00000010ff032819 */ /* 0x000fe20000011605 */
[----:B------:R-:W-:Y:S01]  /*21a0*/  VOTEU.ANY UP0, P2 ;  /* 0x0000000000ff7886 */ /* 0x000fe20001000100 */
[----:B------:R-:W-:Y:S02]  /*21b0*/  @P2 MOV R13, R4 ;  /* 0x00000004000d2202 */ /* 0x000fe40000000f00 */
[----:B------:R-:W-:Y:S02]  /*21c0*/  @P2 R2UR.BROADCAST UR8, R3 ;  /* 0x00000000030822ca */ /* 0x000fe400008e0000 */
[----:B------:R-:W-:-:S11]  /*21d0*/  @P2 LOP3.LUT R11, R5, 0xffff, RZ, 0xc0, !PT ;  /* 0x0000ffff050b2812 */ /* 0x000fd600078ec0ff */
[----:B------:R-:W-:Y:S01]  /*21e0*/  @UP0 UMOV UR36, UR8 ;  /* 0x0000000800240c82 */ /* 0x000fe20008000000 */
[----:B-1----:R-:W-:Y:S05]  /*21f0*/  @!P0 BRA `(.L_x_34) ;  /* 0x0000000000b88947 */ /* 0x002fea0003800000 */
[----:B------:R-:W4:Y:S01]  /*2200*/  LDC.64 R4, c[0x0][0xb18] ;  /* 0x0002c600ff047b82 */ /* 0x000f220000000a00 */
[----:B------:R-:W-:-:S07]  /*2210*/  ISETP.NE.AND P3, PT, R40, 0x1, PT ;  /* 0x000000012800780c */ /* 0x000fce0003f65270 */
[----:B------:R-:W1:Y:S08]  /*2220*/  LDC.64 R6, c[0x0][0xb10] ;  /* 0x0002c400ff067b82 */ /* 0x000e700000000a00 */
[----:B------:R-:W2:Y:S08]  /*2230*/  LDC R16, c[0x0][0xb20] ;  /* 0x0002c800ff107b82 */ /* 0x000eb00000000800 */
[----:B------:R-:W3:Y:S01]  /*2240*/  LDC R18, c[0x0][0xb0c] ;  /* 0x0002c300ff127b82 */ /* 0x000ee20000000800 */
[----:B----4-:R-:W-:Y:S01]  /*2250*/  IMAD.HI.U32 R17, R0, R5, RZ ;  /* 0x0000000500117227 */ /* 0x010fe200078e00ff */
[----:B------:R-:W-:-:S03]  /*2260*/  ISETP.NE.AND P0, PT, R4, 0x1, PT ;  /* 0x000000010400780c */ /* 0x000fc60003f05270 */
[----:B------:R-:W-:-:S03]  /*2270*/  IMAD.HI.U32 R5, R11, R5, RZ ;  /* 0x000000050b057227 */ /* 0x000fc600078e00ff */
[----:B------:R-:W4:Y:S01]  /*2280*/  LDC.64 R2, c[0x0][0xb28] ;  /* 0x0002ca00ff027b82 */ /* 0x000f220000000a00 */
[----:B-1----:R-:W-:-:S04]  /*2290*/  IMAD.HI.U32 R20, R9, R6, RZ ;  /* 0x0000000609147227 */ /* 0x002fc800078e00ff */
[----:B------:R-:W-:Y:S01]  /*22a0*/  IMAD.HI.U32 R22, R13, R6, RZ ;  /* 0x000000060d167227 */ /* 0x000fe200078e00ff */
[----:B------:R-:W-:Y:S02]  /*22b0*/  SHF.R.U32.HI R20, RZ, R7, R20 ;  /* 0x00000007ff147219 */ /* 0x000fe40000011614 */
[-C--:B--2---:R-:W-:Y:S02]  /*22c0*/  SHF.R.U32.HI R17, RZ, R16.reuse, R17 ;  /* 0x00000010ff117219 */ /* 0x084fe40000011611 */
[----:B------:R-:W-:Y:S02]  /*22d0*/  SHF.R.U32.HI R16, RZ, R16, R5 ;  /* 0x00000010ff107219 */ /* 0x000fe40000011605 */
[----:B------:R-:W-:Y:S02]  /*22e0*/  SEL R17, R0, R17, !P0 ;  /* 0x0000001100117207 */ /* 0x000fe40004000000 */
[----:B------:R-:W-:Y:S02]  /*22f0*/  SHF.R.U32.HI R22, RZ, R7, R22 ;  /* 0x00000007ff167219 */ /* 0x000fe40000011616 */
[----:B---3--:R-:W-:-:S02]  /*2300*/  ISETP.NE.AND P1, PT, R18, 0x1, PT ;  /* 0x000000011200780c */ /* 0x008fc40003f25270 */
[----:B------:R-:W-:Y:S02]  /*2310*/  SEL R5, R11, R16, !P0 ;  /* 0x000000100b057207 */ /* 0x000fe40004000000 */
[----:B------:R-:W-:Y:S02]  /*2320*/  SEL R19, R9, R20, !P1 ;  /* 0x0000001409137207 */ /* 0x000fe40004800000 */
[----:B------:R-:W-:Y:S01]  /*2330*/  SEL R7, R13, R22, !P1 ;  /* 0x000000160d077207 */ /* 0x000fe20004800000 */
[----:B----4-:R-:W-:-:S04]  /*2340*/  IMAD.HI.U32 R20, R17, R2, RZ ;  /* 0x0000000211147227 */ /* 0x010fc800078e00ff */
[----:B------:R-:W-:Y:S01]  /*2350*/  IMAD.HI.U32 R6, R19, R2, RZ ;  /* 0x0000000213067227 */ /* 0x000fe200078e00ff */
[----:B------:R-:W-:-:S04]  /*2360*/  @P3 SHF.R.U32.HI R17, RZ, R3, R20 ;  /* 0x00000003ff113219 */ /* 0x000fc80000011614 */
        /* <DEDUP_REMOVED lines=8> */
[----:B------:R-:W-:-:S04]  /*23f0*/  @!P0 IMAD.HI.U32 R16, R7, R2, RZ ;  /* 0x0000000207108227 */ /* 0x000fc800078e00ff */
[----:B------:R-:W-:Y:S01]  /*2400*/  IMAD.MOV R2, RZ, RZ, -R6 ;  /* 0x000000ffff027224 */ /* 0x000fe200078e0a06 */
[----:B------:R-:W-:-:S03]  /*2410*/  @!P0 SHF.R.U32.HI R16, RZ, R3, R16 ;  /* 0x00000003ff108219 */ /* 0x000fc60000011610 */
[----:B------:R-:W-:Y:S01]  /*2420*/  IMAD R2, R40, R2, R5 ;  /* 0x0000000228027224 */ /* 0x000fe200078e0205 */
[----:B------:R-:W-:Y:S02]  /*2430*/  @!P0 SEL R3, R7, R16, !P3 ;  /* 0x0000001007038207 */ /* 0x000fe40005800000 */
[----:B------:R-:W-:-:S03]  /*2440*/  IADD3 R16, PT, PT, -R5, RZ, RZ ;  /* 0x000000ff05107210 */ /* 0x000fc60007ffe1ff */
[--C-:B------:R-:W-:Y:S02]  /*2450*/  @!P0 IMAD.IADD R6, R6, 0x1, -R3.reuse ;  /* 0x0000000106068824 */ /* 0x100fe400078e0a03 */
[----:B------:R-:W-:Y:S01]  /*2460*/  @!P0 IMAD R3, R2, R19, R3 ;  /* 0x0000001302038224 */ /* 0x000fe200078e0203 */
[----:B------:R-:W-:Y:S01]  /*2470*/  IADD3 R2, PT, PT, -R7, RZ, RZ ;  /* 0x000000ff07027210 */ /* 0x000fe20007ffe1ff */
[----:B------:R-:W-:Y:S02]  /*2480*/  @!P0 IMAD R5, R40, R6, R7 ;  /* 0x0000000628058224 */ /* 0x000fe400078e0207 */
[----:B------:R-:W-:Y:S02]  /*2490*/  IMAD R11, R4, R16, R11 ;  /* 0x00000010040b7224 */ /* 0x000fe400078e020b */
[----:B------:R-:W-:Y:S02]  /*24a0*/  @!P0 IMAD.MOV.U32 R7, RZ, RZ, R3 ;  /* 0x000000ffff078224 */ /* 0x000fe400078e0003 */
[----:B------:R-:W-:-:S02]  /*24b0*/  IMAD R2, R18, R2, R13 ;  /* 0x0000000212027224 */ /* 0x000fc400078e020d */
[----:B------:R-:W-:Y:S02]  /*24c0*/  IMAD R11, R5, R4, R11 ;  /* 0x00000004050b7224 */ /* 0x000fe400078e020b */
[----:B------:R-:W-:Y:S02]  /*24d0*/  IMAD R13, R7, R18, R2 ;  /* 0x00000012070d7224 */ /* 0x000fe400078e0202 */
.L_x_34:
[----:B------:R-:W1:Y:S02]  /*24e0*/  LDCU UR8, c[0x0][0xb30] ;  /* 0x00016600ff0877ac */ /* 0x000e640008000800 */
[----:B-1----:R-:W-:-:S09]  /*24f0*/  UISETP.NE.AND UP0, UPT, UR8, 0x1, UPT ;  /* 0x000000010800788c */ /* 0x002fd2000bf05270 */
[----:B------:R-:W-:Y:S05]  /*2500*/  BRA.U UP0, `(.L_x_35) ;  /* 0x0000000100407547 */ /* 0x000fea000b800000 */
[----:B------:R-:W1:Y:S08]  /*2510*/  LDC.64 R4, c[0x0][0xb10] ;  /* 0x0002c400ff047b82 */ /* 0x000e700000000a00 */
[----:B------:R-:W2:Y:S08]  /*2520*/  LDC.64 R2, c[0x0][0xb18] ;  /* 0x0002c600ff027b82 */ /* 0x000eb00000000a00 */
[----:B------:R-:W3:Y:S08]  /*2530*/  LDC R6, c[0x0][0xb20] ;  /* 0x0002c800ff067b82 */ /* 0x000ef00000000800 */
[----:B------:R-:W4:Y:S01]  /*2540*/  LDC R16, c[0x0][0xb0c] ;  /* 0x0002c300ff107b82 */ /* 0x000f220000000800 */
[----:B-1----:R-:W-:-:S05]  /*2550*/  IMAD.HI.U32 R4, R13, R4, RZ ;  /* 0x000000040d047227 */ /* 0x002fca00078e00ff */
[----:B------:R-:W-:Y:S01]  /*2560*/  SHF.R.U32.HI R4, RZ, R5, R4 ;  /* 0x00000005ff047219 */ /* 0x000fe20000011604 */
[----:B--2---:R-:W-:Y:S01]  /*2570*/  IMAD.HI.U32 R3, R11, R3, RZ ;  /* 0x000000030b037227 */ /* 0x004fe200078e00ff */
[----:B------:R-:W-:-:S04]  /*2580*/  ISETP.NE.AND P0, PT, R2, 0x1, PT ;  /* 0x000000010200780c */ /* 0x000fc80003f05270 */
[----:B---3--:R-:W-:-:S04]  /*2590*/  SHF.R.U32.HI R6, RZ, R6, R3 ;  /* 0x00000006ff067219 */ /* 0x008fc80000011603 */
[----:B------:R-:W-:Y:S02]  /*25a0*/  SEL R3, R11, R6, !P0 ;  /* 0x000000060b037207 */ /* 0x000fe40004000000 */
[----:B----4-:R-:W-:-:S04]  /*25b0*/  ISETP.NE.AND P1, PT, R16, 0x1, PT ;  /* 0x000000011000780c */ /* 0x010fc80003f25270 */
[----:B------:R-:W-:-:S05]  /*25c0*/  SEL R4, R13, R4, !P1 ;  /* 0x000000040d047207 */ /* 0x000fca0004800000 */
[----:B------:R-:W-:Y:S02]  /*25d0*/  IMAD.IADD R5, R3, 0x1, -R4 ;  /* 0x0000000103057824 */ /* 0x000fe400078e0a04 */
[----:B------:R-:W-:Y:S02]  /*25e0*/  IMAD.IADD R3, R4, 0x1, -R3 ;  /* 0x0000000104037824 */ /* 0x000fe400078e0a03 */
[----:B------:R-:W-:Y:S02]  /*25f0*/  IMAD R13, R5, R16, R13 ;  /* 0x00000010050d7224 */ /* 0x000fe400078e020d */
[----:B------:R-:W-:-:S07]  /*2600*/  IMAD R11, R3, R2, R11 ;  /* 0x00000002030b7224 */ /* 0x000fce00078e020b */
.L_x_35:
[----:B------:R-:W-:Y:S01]  /*2610*/  VIADD R14, R14, 0x1 ;  /* 0x000000010e0e7836 */ /* 0x000fe20000000000 */
[----:B------:R-:W-:Y:S01]  /*2620*/  PLOP3.LUT P1, PT, PT, PT, PT, 0x80, 0x8 ;  /* 0x000000000008781c */ /* 0x000fe20003f2f070 */
[----:B------:R-:W-:Y:S02]  /*2630*/  IMAD.IADD R21, R13, 0x1, R96 ;  /* 0x000000010d157824 */ /* 0x000fe400078e0260 */
[----:B------:R-:W-:Y:S01]  /*2640*/  IMAD.IADD R20, R11, 0x1, R94 ;  /* 0x000000010b147824 */ /* 0x000fe200078e025e */
[----:B------:R-:W-:-:S04]  /*2650*/  ISETP.NE.AND P0, PT, R14, 0x2, PT ;  /* 0x000000020e00780c */ /* 0x000fc80003f05270 */
[----:B------:R-:W-:Y:S02]  /*2660*/  SEL R3, RZ, 0x1, P0 ;  /* 0x00000001ff037807 */ /* 0x000fe40000000000 */
[----:B------:R-:W-:Y:S02]  /*2670*/  SEL R14, R14, RZ, P0 ;  /* 0x000000ff0e0e7207 */ /* 0x000fe40000000000 */
[----:B------:R-:W-:Y:S01]  /*2680*/  LOP3.LUT R12, R12, R3, RZ, 0x3c, !PT ;  /* 0x000000030c0c7212 */ /* 0x000fe200078e3cff */
[----:B------:R-:W-:Y:S06]  /*2690*/  @P2 BRA `(.L_x_36) ;  /* 0xfffffff000982947 */ /* 0x000fec000383ffff */
[----:B------:R-:W-:Y:S01]  /*26a0*/  UIADD3 UR4, UPT, UPT, UR4, 0x110, URZ ;  /* 0x0000011004047890 */ /* 0x000fe2000fffe0ff */
[----:B------:R-:W-:-:S03]  /*26b0*/  SHF.L.U32 R3, R15, 0x1f, RZ ;  /* 0x0000001f0f037819 */ /* 0x000fc600000006ff */
[----:B------:R-:W-:-:S09]  /*26c0*/  ULEA UR5, UR6, UR4, 0x3 ;  /* 0x0000000406057291 */ /* 0x000fd2000f8e18ff */
[----:B------:R-:W1:Y:S02]  /*26d0*/  SYNCS.PHASECHK.TRANS64.TRYWAIT P0, [UR5], R3 ;  /* 0x00000003ff0075a7 */ /* 0x000e640008001105 */
[----:B-1----:R-:W-:Y:S05]  /*26e0*/  @!P0 BRA `(.L_x_37) ;  /* 0x0000005c00e48947 */ /* 0x002fea0003800000 */
.L_x_141:
[----:B------:R-:W-:-:S04]  /*26f0*/  UIADD3 UR6, UPT, UPT, UR6, 0x1, URZ ;  /* 0x0000000106067890 */ /* 0x000fc8000fffe0ff */
[----:B------:R-:W-:-:S04]  /*2700*/  UISETP.NE.AND UP0, UPT, UR6, 0x22, UPT ;  /* 0x000000220600788c */ /* 0x000fc8000bf05270 */
[----:B------:R-:W-:Y:S02]  /*2710*/  USEL UR7, URZ, 0x1, UP0 ;  /* 0x00000001ff077887 */ /* 0x000fe40008000000 */
[----:B------:R-:W-:-:S04]  /*2720*/  USEL UR6, UR6, URZ, UP0 ;  /* 0x000000ff06067287 */ /* 0x000fc80008000000 */
[----:B------:R-:W-:Y:S01]  /*2730*/  ULEA UR5, UR6, UR4, 0x3 ;  /* 0x0000000406057291 */ /* 0x000fe2000f8e18ff */
[----:B------:R-:W-:-:S04]  /*2740*/  LOP3.LUT R2, R15, UR7, RZ, 0x3c, !PT ;  /* 0x000000070f027c12 */ /* 0x000fc8000f8e3cff */
[----:B-1----:R-:W-:-:S04]  /*2750*/  SHF.L.U32 R3, R2, 0x1f, RZ ;  /* 0x0000001f02037819 */ /* 0x002fc800000006ff */
[----:B------:R-:W1:Y:S02]  /*2760*/  SYNCS.PHASECHK.TRANS64.TRYWAIT P0, [UR5], R3 ;  /* 0x00000003ff0075a7 */ /* 0x000e640008001105 */
[----:B-1----:R-:W-:Y:S05]  /*2770*/  @!P0 BRA `(.L_x_38) ;  /* 0x0000005c00d88947 */ /* 0x002fea0003800000 */
.L_x_143:
        /* <DEDUP_REMOVED lines=9> */
.L_x_145:
        /* <DEDUP_REMOVED lines=9> */
.L_x_147:
        /* <DEDUP_REMOVED lines=9> */
.L_x_149:
        /* <DEDUP_REMOVED lines=9> */
.L_x_151:
        /* <DEDUP_REMOVED lines=9> */
.L_x_153:
        /* <DEDUP_REMOVED lines=9> */
.L_x_155:
        /* <DEDUP_REMOVED lines=9> */
.L_x_157:
        /* <DEDUP_REMOVED lines=9> */
.L_x_159:
        /* <DEDUP_REMOVED lines=9> */
.L_x_161:
        /* <DEDUP_REMOVED lines=9> */
.L_x_163:
        /* <DEDUP_REMOVED lines=9> */
.L_x_165:
        /* <DEDUP_REMOVED lines=9> */
.L_x_167:
        /* <DEDUP_REMOVED lines=9> */
.L_x_169:
        /* <DEDUP_REMOVED lines=9> */
.L_x_171:
        /* <DEDUP_REMOVED lines=9> */
.L_x_173:
        /* <DEDUP_REMOVED lines=9> */
.L_x_175:
        /* <DEDUP_REMOVED lines=9> */
.L_x_177:
        /* <DEDUP_REMOVED lines=9> */
.L_x_179:
        /* <DEDUP_REMOVED lines=9> */
.L_x_181:
        /* <DEDUP_REMOVED lines=9> */
.L_x_183:
        /* <DEDUP_REMOVED lines=9> */
.L_x_185:
        /* <DEDUP_REMOVED lines=9> */
.L_x_187:
        /* <DEDUP_REMOVED lines=9> */
.L_x_189:
        /* <DEDUP_REMOVED lines=9> */
.L_x_191:
        /* <DEDUP_REMOVED lines=9> */
.L_x_193:
        /* <DEDUP_REMOVED lines=9> */
.L_x_195:
        /* <DEDUP_REMOVED lines=9> */
.L_x_197:
        /* <DEDUP_REMOVED lines=9> */
.L_x_199:
        /* <DEDUP_REMOVED lines=9> */
.L_x_201:
        /* <DEDUP_REMOVED lines=9> */
.L_x_203:
        /* <DEDUP_REMOVED lines=9> */
.L_x_205:
[----:B------:R-:W-:-:S04]  /*38f0*/  UIADD3 UR6, UPT, UPT, UR6, 0x1, URZ ;  /* 0x0000000106067890 */ /* 0x000fc8000fffe0ff */
[----:B------:R-:W-:-:S04]  /*3900*/  UISETP.NE.AND UP0, UPT, UR6, 0x22, UPT ;  /* 0x000000220600788c */ /* 0x000fc8000bf05270 */
[----:B------:R-:W-:Y:S02]  /*3910*/  USEL UR5, URZ, 0x1, UP0 ;  /* 0x00000001ff057887 */ /* 0x000fe40008000000 */
[----:B------:R-:W-:-:S04]  /*3920*/  USEL UR6, UR6, URZ, UP0 ;  /* 0x000000ff06067287 */ /* 0x000fc80008000000 */
[----:B------:R-:W-:Y:S01]  /*3930*/  ULEA UR6, UR6, UR4, 0x3 ;  /* 0x0000000406067291 */ /* 0x000fe2000f8e18ff */
[----:B-1----:R-:W-:-:S04]  /*3940*/  LOP3.LUT R3, R2, UR5, RZ, 0x3c, !PT ;  /* 0x0000000502037c12 */ /* 0x002fc8000f8e3cff */
[----:B------:R-:W-:Y:S01]  /*3950*/  SHF.L.U32 R3, R3, 0x1f, RZ ;  /* 0x0000001f03037819 */ /* 0x000fe200000006ff */
[----:B----4-:R-:W-:-:S07]  /*3960*/  IMAD.U32 R0, RZ, RZ, UR6 ;  /* 0x00000006ff007e24 */ /* 0x010fce000f8e00ff */
.L_x_70:
[----:B-1----:R1:W2:Y:S02]  /*3970*/  SYNCS.PHASECHK.TRANS64.TRYWAIT P0, [R0+URZ], R3 ;  /* 0x00000003000075a7 */ /* 0x0022a400080011ff */
[----:B--2---:R-:W-:Y:S05]  /*3980*/  @!P0 NANOSLEEP.SYNCS 0x989680 ;  /* 0x009896800000895d */ /* 0x004fea0003900000 */
[----:B------:R-:W2:Y:S02]  /*3990*/  @!P0 SYNCS.PHASECHK.TRANS64 P0, [R0+URZ], R3 ;  /* 0x00000003000085a7 */ /* 0x000ea400080010ff */
[----:B--2---:R-:W-:Y:S05]  /*39a0*/  @P0 EXIT ;  /* 0x000000000000094d */ /* 0x004fea0003800000 */
[----:B------:R-:W-:Y:S05]  /*39b0*/  BRA `(.L_x_70) ;  /* 0xfffffffc00ec7947 */ /* 0x000fea000383ffff */
.L_x_18:
[----:B------:R-:W-:-:S04]  /*39c0*/  UISETP.NE.AND UP1, UPT, UR37, URZ, UPT ;  /* 0x000000ff2500728c */ /* 0x000fc8000bf25270 */
[----:B------:R-:W-:-:S09]  /*39d0*/  UISETP.NE.OR UP1, UPT, UR8, 0x1, UP1 ;  /* 0x000000010800788c */ /* 0x000fd20008f25670 */
[----:B------:R-:W-:Y:S05]  /*39e0*/  BRA.U UP1, `(.L_x_71) ;  /* 0x0000000501487547 */ /* 0x000fea000b800000 */
[----:B------:R-:W-:Y:S01]  /*39f0*/  ISETP.NE.AND P2, PT, R2, RZ, PT ;  /* 0x000000ff0200720c */ /* 0x000fe20003f45270 */
[----:B------:R-:W-:Y:S01]  /*3a00*/  IMAD.MOV.U32 R12, RZ, RZ, 0x1 ;  /* 0x00000001ff0c7424 */ /* 0x000fe200078e00ff */
[----:B------:R-:W-:Y:S02]  /*3a10*/  CS2R R10, SRZ ;  /* 0x00000000000a7805 */ /* 0x000fe4000001ff00 */
[----:B------:R-:W-:Y:S01]  /*3a20*/  CS2R R8, SRZ ;  /* 0x0000000000087805 */ /* 0x000fe2000001ff00 */
[----:B------:R-:W-:Y:S01]  /*3a30*/  UMOV UR4, 0x400 ;  /* 0x0000040000047882 */ /* 0x000fe20000000000 */
[----:B------:R-:W-:Y:S01]  /*3a40*/  UMOV UR6, URZ ;  /* 0x000000ff00067c82 */ /* 0x000fe20008000000 */
[----:B------:R-:W-:-:S12]  /*3a50*/  ULEA UR37, UR37, UR4, 0x18 ;  /* 0x0000000425257291 */ /* 0x000fd8000f8ec0ff */
.L_x_75:
[----:B------:R-:W-:Y:S02]  /*3a60*/  LEA R0, R8, UR37, 0x3 ;  /* 0x0000002508007c11 */ /* 0x000fe4000f8e18ff */
[----:B------:R-:W-:-:S03]  /*3a70*/  SHF.L.U32 R5, R9, 0x1f, RZ ;  /* 0x0000001f09057819 */ /* 0x000fc600000006ff */
[----:B------:R-:W-:Y:S01]  /*3a80*/  VIADD R4, R0, 0x2c0 ;  /* 0x000002c000047836 */ /* 0x000fe20000000000 */
[----:B------:R-:W1:Y:S02]  /*3a90*/  SYNCS.PHASECHK.TRANS64.TRYWAIT P0, [R0+URZ+0x2b0], R5 ;  /* 0x0002b005000075a7 */ /* 0x000e6400080011ff */
[----:B-1----:R-:W-:Y:S05]  /*3aa0*/  @!P0 BRA `(.L_x_72) ;  /* 0x00000058000c8947 */ /* 0x002fea0003800000 */
.L_x_206:
[----:B------:R-:W-:Y:S01]  /*3ab0*/  ULEA UR5, UR6, UR37, 0x3 ;  /* 0x0000002506057291 */ /* 0x000fe2000f8e18ff */
[----:B------:R-:W-:Y:S02]  /*3ac0*/  PRMT R4, RZ, 0x654, R4 ;  /* 0x00000654ff047816 */ /* 0x000fe40000000004 */
[----:B-1----:R-:W-:Y:S01]  /*3ad0*/  SHF.L.U32 R5, R12, 0x1f, RZ ;  /* 0x0000001f0c057819 */ /* 0x002fe200000006ff */
[----:B------:R-:W-:Y:S01]  /*3ae0*/  UIADD3 UR4, UPT, UPT, UR5, 0x250, URZ ;  /* 0x0000025005047890 */ /* 0x000fe2000fffe0ff */
[----:B------:R1:W-:Y:S05]  /*3af0*/  SYNCS.ARRIVE.TRANS64.RED.A1T0 RZ, [R4+URZ], RZ ;  /* 0x000000ff04ff79a7 */ /* 0x0003ea00081004ff */
[----:B------:R-:W-:Y:S01]  /*3b00*/  IMAD.U32 R7, RZ, RZ, UR4 ;  /* 0x00000004ff077e24 */ /* 0x000fe2000f8e00ff */
[----:B------:R-:W2:Y:S04]  /*3b10*/  SYNCS.PHASECHK.TRANS64.TRYWAIT P0, [UR5+0x260], R5 ;  /* 0x00026005ff0075a7 */ /* 0x000ea80008001105 */
[----:B------:R-:W-:Y:S01]  /*3b20*/  PRMT R6, R2, 0x654, R7 ;  /* 0x0000065402067816 */ /* 0x000fe20000000007 */
[----:B-1----:R-:W-:Y:S01]  /*3b30*/  @!P2 IMAD.MOV.U32 R4, RZ, RZ, 0x10 ;  /* 0x00000010ff04a424 */ /* 0x002fe200078e00ff */
[----:B--2---:R-:W-:Y:S06]  /*3b40*/  @!P0 BRA `(.L_x_73) ;  /* 0x0000005400f88947 */ /* 0x004fec0003800000 */
.L_x_208:
[----:B------:R-:W-:Y:S01]  /*3b50*/  ULEA UR4, UR6, UR37, 0x4 ;  /* 0x0000002506047291 */ /* 0x000fe2000f8e20ff */
[----:B------:R-:W-:Y:S01]  /*3b60*/  SEL R3, R6, R3, !P2 ;  /* 0x0000000306037207 */ /* 0x000fe20005000000 */
[----:B------:R-:W-:Y:S01]  /*3b70*/  UIADD3 UR5, UPT, UPT, UR5, 0x250, URZ ;  /* 0x0000025005057890 */ /* 0x000fe2000fffe0ff */
[----:B-1----:R-:W-:Y:S01]  /*3b80*/  LEA R0, R11, UR37, 0x3 ;  /* 0x000000250b007c11 */ /* 0x002fe2000f8e18ff */
[----:B------:R-:W-:Y:S01]  /*3b90*/  UIADD3 UR4, UPT, UPT, UR4, 0x2e0, URZ ;  /* 0x000002e004047890 */ /* 0x000fe2000fffe0ff */
[----:B------:R-:W-:Y:S01]  /*3ba0*/  SHF.L.U32 R5, R10, 0x1f, RZ ;  /* 0x0000001f0a057819 */ /* 0x000fe200000006ff */
[----:B------:R1:W-:Y:S01]  /*3bb0*/  @!P2 SYNCS.ARRIVE.TRANS64.RED RZ, [R3+URZ], R4 ;  /* 0x0000000403ffa9a7 */ /* 0x0003e200080004ff */
[----:B------:R-:W-:Y:S01]  /*3bc0*/  UIADD3 UR6, UPT, UPT, UR6, 0x1, URZ ;  /* 0x0000000106067890 */ /* 0x000fe2000fffe0ff */
[----:B------:R-:W-:-:S03]  /*3bd0*/  VIADD R8, R8, 0x1 ;  /* 0x0000000108087836 */ /* 0x000fc60000000000 */
[----:B------:R-:W-:Y:S02]  /*3be0*/  UISETP.NE.AND UP0, UPT, UR6, 0x2, UPT ;  /* 0x000000020600788c */ /* 0x000fe4000bf05270 */
[----:B------:R-:W-:Y:S06]  /*3bf0*/  UGETNEXTWORKID.BROADCAST [UR4], [UR5] ;  /* 0x00000000040073ca */ /* 0x000fec0008000100 */
[----:B------:R-:W-:Y:S01]  /*3c00*/  USEL UR4, URZ, 0x1, UP0 ;  /* 0x00000001ff047887 */ /* 0x000fe20008000000 */
[----:B------:R-:W-:Y:S01]  /*3c10*/  ISETP.NE.AND P0, PT, R8, 0x2, PT ;  /* 0x000000020800780c */ /* 0x000fe20003f05270 */
[----:B------:R-:W-:Y:S01]  /*3c20*/  USEL UR6, UR6, URZ, UP0 ;  /* 0x000000ff06067287 */ /* 0x000fe20008000000 */
[----:B------:R-:W2:Y:S03]  /*3c30*/  SYNCS.PHASECHK.TRANS64.TRYWAIT P1, [R0+URZ+0x250], R5 ;  /* 0x00025005000075a7 */ /* 0x000ea600080211ff */
[----:B------:R-:W-:Y:S01]  /*3c40*/  LOP3.LUT R12, R12, UR4, RZ, 0x3c, !PT ;  /* 0x000000040c0c7c12 */ /* 0x000fe2000f8e3cff */
[----:B-12---:R-:W-:Y:S07]  /*3c50*/  @!P1 BRA `(.L_x_74) ;  /* 0x0000005400cc9947 */ /* 0x006fee0003800000 */
.L_x_209:
[C---:B------:R-:W-:Y:S01]  /*3c60*/  LEA R4, R11.reuse, UR37, 0x4 ;  /* 0x000000250b047c11 */ /* 0x040fe2000f8e20ff */
[----:B-1----:R-:W-:Y:S01]  /*3c70*/  VIADD R0, R0, 0x260 ;  /* 0x0000026000007836 */ /* 0x002fe20000000000 */
[----:B------:R-:W-:Y:S01]  /*3c80*/  SEL R8, R8, RZ, P0 ;  /* 0x000000ff08087207 */ /* 0x000fe20000000000 */
[----:B------:R-:W-:-:S03]  /*3c90*/  VIADD R11, R11, 0x1 ;  /* 0x000000010b0b7836 */ /* 0x000fc60000000000 */
[----:B------:R-:W1:Y:S01]  /*3ca0*/  LDS.128 R4, [R4+0x2e0] ;  /* 0x0002e00004047984 */ /* 0x000e620000000c00 */
[----:B------:R-:W-:Y:S02]  /*3cb0*/  PRMT R0, RZ, 0x654, R0 ;  /* 0x00000654ff007816 */ /* 0x000fe40000000000 */
[C---:B------:R-:W-:Y:S01]  /*3cc0*/  ISETP.NE.AND P1, PT, R11.reuse, 0x2, PT ;  /* 0x000000020b00780c */ /* 0x040fe20003f25270 */
[----:B------:R-:W-:Y:S01]  /*3cd0*/  @!PT LDS RZ, [RZ] ;  /* 0x00000000fffff984 */ /* 0x000fe20000000800 */
[----:B------:R-:W-:Y:S01]  /*3ce0*/  @!PT LDS RZ, [RZ] ;  /* 0x00000000fffff984 */ /* 0x000fe20000000800 */
[----:B------:R-:W-:Y:S01]  /*3cf0*/  @!PT LDS RZ, [RZ] ;  /* 0x00000000fffff984 */ /* 0x000fe20000000800 */
[----:B------:R-:W-:Y:S01]  /*3d00*/  @!PT LDS RZ, [RZ] ;  /* 0x00000000fffff984 */ /* 0x000fe20000000800 */
[----:B------:R2:W-:Y:S06]  /*3d10*/  MEMBAR.ALL.CTA ;  /* 0x0000000000007992 */ /* 0x0005ec0000008000 */
[----:B--2---:R-:W2:Y:S01]  /*3d20*/  FENCE.VIEW.ASYNC.S ;  /* 0x00000000000073c6 */ /* 0x004ea20000000000 */
[----:B------:R-:W-:Y:S01]  /*3d30*/  SEL R11, R11, RZ, P1 ;  /* 0x000000ff0b0b7207 */ /* 0x000fe20000800000 */
[----:B--2---:R2:W-:Y:S01]  /*3d40*/  SYNCS.ARRIVE.TRANS64.RED.A1T0 RZ, [R0+URZ], RZ ;  /* 0x000000ff00ff79a7 */ /* 0x0045e200081004ff */
[----:B-1----:R-:W-:-:S02]  /*3d50*/  LOP3.LUT P3, RZ, R6, 0x1, RZ, 0xc0, !PT ;  /* 0x0000000106ff7812 */ /* 0x002fc4000786c0ff */
[----:B------:R-:W-:-:S04]  /*3d60*/  SEL R5, RZ, 0x1, P1 ;  /* 0x00000001ff057807 */ /* 0x000fc80000800000 */
[----:B------:R-:W-:Y:S02]  /*3d70*/  LOP3.LUT R10, R10, R5, RZ, 0x3c, !PT ;  /* 0x000000050a0a7212 */ /* 0x000fe400078e3cff */
[----:B--2---:R-:W-:-:S04]  /*3d80*/  SEL R0, RZ, 0x1, P0 ;  /* 0x00000001ff007807 */ /* 0x004fc80000000000 */
[----:B------:R-:W-:Y:S01]  /*3d90*/  LOP3.LUT R9, R9, R0, RZ, 0x3c, !PT ;  /* 0x0000000009097212 */ /* 0x000fe200078e3cff */
[----:B------:R-:W-:Y:S06]  /*3da0*/  @P3 BRA `(.L_x_75) ;  /* 0xfffffffc002c3947 */ /* 0x000fec000383ffff */
[----:B------:R-:W-:Y:S01]  /*3db0*/  ULEA UR5, UR6, UR37, 0x3 ;  /* 0x0000002506057291 */ /* 0x000fe2000f8e18ff */
[----:B------:R-:W-:-:S08]  /*3dc0*/  SHF.L.U32 R3, R12, 0x1f, RZ ;  /* 0x0000001f0c037819 */ /* 0x000fd000000006ff */
[----:B------:R-:W1:Y:S02]  /*3dd0*/  SYNCS.PHASECHK.TRANS64 P0, [UR5+0x260], R3 ;  /* 0x00026003ff0075a7 */ /* 0x000e640008001005 */
[----:B-1----:R-:W-:Y:S05]  /*3de0*/  @P0 BRA `(.L_x_76) ;  /* 0x0000000000080947 */ /* 0x002fea0003800000 */
[----:B------:R-:W1:Y:S02]  /*3df0*/  SYNCS.PHASECHK.TRANS64.TRYWAIT P0, [UR5+0x260], R3 ;  /* 0x00026003ff0075a7 */ /* 0x000e640008001105 */
[----:B-1----:R-:W-:Y:S05]  /*3e00*/  @!P0 BRA `(.L_x_77) ;  /* 0x0000005400748947 */ /* 0x002fea0003800000 */
.L_x_76:
[----:B------:R-:W-:-:S04]  /*3e10*/  UIADD3 UR4, UPT, UPT, UR6, 0x1, URZ ;  /* 0x0000000106047890 */ /* 0x000fc8000fffe0ff */
[----:B------:R-:W-:-:S04]  /*3e20*/  UISETP.NE.AND UP0, UPT, UR4, 0x2, UPT ;  /* 0x000000020400788c */ /* 0x000fc8000bf05270 */
[----:B------:R-:W-:Y:S02]  /*3e30*/  USEL UR7, URZ, 0x1, UP0 ;  /* 0x00000001ff077887 */ /* 0x000fe40008000000 */
[----:B------:R-:W-:-:S04]  /*3e40*/  USEL UR4, UR4, URZ, UP0 ;  /* 0x000000ff04047287 */ /* 0x000fc80008000000 */
[----:B------:R-:W-:Y:S01]  /*3e50*/  ULEA UR4, UR4, UR37, 0x3 ;  /* 0x0000002504047291 */ /* 0x000fe2000f8e18ff */
[----:B-1----:R-:W-:-:S04]  /*3e60*/  LOP3.LUT R3, R12, UR7, RZ, 0x3c, !PT ;  /* 0x000000070c037c12 */ /* 0x002fc8000f8e3cff */
[----:B------:R-:W-:-:S04]  /*3e70*/  SHF.L.U32 R0, R3, 0x1f, RZ ;  /* 0x0000001f03007819 */ /* 0x000fc800000006ff */
[----:B------:R-:W1:Y:S02]  /*3e80*/  SYNCS.PHASECHK.TRANS64 P0, [UR4+0x260], R0 ;  /* 0x00026000ff0075a7 */ /* 0x000e640008001004 */
[----:B-1----:R-:W-:Y:S05]  /*3e90*/  @P0 EXIT ;  /* 0x000000000000094d */ /* 0x002fea0003800000 */
[----:B------:R-:W-:Y:S02]  /*3ea0*/  SHF.L.U32 R3, R3, 0x1f, RZ ;  /* 0x0000001f03037819 */ /* 0x000fe400000006ff */
[----:B------:R-:W-:-:S07]  /*3eb0*/  MOV R0, UR4 ;  /* 0x0000000400007c02 */ /* 0x000fce0008000f00 */
.L_x_78:
[----:B-1----:R1:W2:Y:S02]  /*3ec0*/  SYNCS.PHASECHK.TRANS64.TRYWAIT P0, [R0+URZ+0x260], R3 ;  /* 0x00026003000075a7 */ /* 0x0022a400080011ff */
[----:B--2---:R-:W-:Y:S05]  /*3ed0*/  @!P0 NANOSLEEP.SYNCS 0x989680 ;  /* 0x009896800000895d */ /* 0x004fea0003900000 */
[----:B------:R-:W2:Y:S02]  /*3ee0*/  @!P0 SYNCS.PHASECHK.TRANS64 P0, [R0+URZ+0x260], R3 ;  /* 0x00026003000085a7 */ /* 0x000ea400080010ff */
[----:B--2---:R-:W-:Y:S05]  /*3ef0*/  @P0 EXIT ;  /* 0x000000000000094d */ /* 0x004fea0003800000 */
[----:B------:R-:W-:Y:S05]  /*3f00*/  BRA `(.L_x_78) ;  /* 0xfffffffc00ec7947 */ /* 0x000fea000383ffff */
.L_x_71:
[----:B------:R-:W-:-:S09]  /*3f10*/  UISETP.NE.AND UP1, UPT, UR8, URZ, UPT ;  /* 0x000000ff0800728c */ /* 0x000fd2000bf25270 */
[----:B------:R-:W-:Y:S05]  /*3f20*/  BRA.U UP1, `(.L_x_79) ;  /* 0x0000000d01787547 */ /* 0x000fea000b800000 */
[----:B------:R-:W-:Y:S01]  /*3f30*/  UMOV UR4, 0x40 ;  /* 0x0000004000047882 */ /* 0x000fe20000000000 */
[----:B------:R-:W-:Y:S01]  /*3f40*/  NOP ;  /* 0x0000000000007918 */ /* 0x000fe20000000000 */
[----:B------:R-:W-:Y:S01]  /*3f50*/  ULEA UR4, UR37, UR4, 0x18 ;  /* 0x0000000425047291 */ /* 0x000fe2000f8ec0ff */
[----:B------:R-:W-:Y:S02]  /*3f60*/  UMOV UR5, 0x400 ;  /* 0x0000040000057882 */ /* 0x000fe40000000000 */
[----:B------:R-:W-:-:S06]  /*3f70*/  ULEA UR37, UR37, UR5, 0x18 ;  /* 0x0000000525257291 */ /* 0x000fcc000f8ec0ff */
[----:B------:R-:W1:Y:S02]  /*3f80*/  LDS.U8 R0, [UR4+0x1c] ;  /* 0x00001c04ff007984 */ /* 0x000e640008000000 */
[----:B-1----:R-:W-:-:S13]  /*3f90*/  ISETP.NE.AND P0, PT, R0, RZ, PT ;  /* 0x000000ff0000720c */ /* 0x002fda0003f05270 */
[----:B------:R-:W-:Y:S05]  /*3fa0*/  @P0 BRA `(.L_x_80) ;  /* 0x0000000000580947 */ /* 0x000fea0003800000 */
[----:B------:R-:W-:-:S13]  /*3fb0*/  ELECT P0, URZ, PT ;  /* 0x0000000000ff782f */ /* 0x000fda0003800000 */
[----:B------:R-:W-:Y:S05]  /*3fc0*/  @!P0 BRA `(.L_x_81) ;  /* 0x0000000000608947 */ /* 0x000fea0003800000 */
[----:B------:R-:W-:Y:S01]  /*3fd0*/  UMOV UR5, 0x10 ;  /* 0x0000001000057882 */ /* 0x000fe20000000000 */
[----:B------:R-:W-:Y:S01]  /*3fe0*/  HFMA2 R0, -RZ, RZ, 0, 5.9604644775390625e-08 ;  /* 0x00000001ff007431 */ /* 0x000fe200000001ff */
[----:B------:R-:W-:-:S03]  /*3ff0*/  MOV R2, 0xffff ;  /* 0x0000ffff00027802 */ /* 0x000fc60000000f00 */
[----:B------:R-:W-:Y:S04]  /*4000*/  DEPBAR.LE SB1, 0x36 ;  /* 0x00009d800000791a */ /* 0x000fe80000000000 */
[----:B------:R-:W1:Y:S02]  /*4010*/  UTCATOMSWS.FIND_AND_SET.ALIGN UP0, UR5, UR5 ;  /* 0x00000005000575e3 */ /* 0x000e640008000800 */
[----:B-1----:R-:W-:Y:S01]  /*4020*/  MOV R3, UR5 ;  /* 0x0000000500037c02 */ /* 0x002fe20008000f00 */
[----:B------:R-:W-:Y:S06]  /*4030*/  BRA.U UP0, `(.L_x_82) ;  /* 0x0000000100187547 */ /* 0x000fec000b800000 */
.L_x_83:
[----:B------:R-:W-:Y:S05]  /*4040*/  NANOSLEEP 0x64 ;  /* 0x000000640000795d */ /* 0x000fea0003800000 */
[----:B------:R-:W-:-:S05]  /*4050*/  UMOV UR5, 0x10 ;  /* 0x0000001000057882 */ /* 0x000fca0000000000 */
[----:B------:R-:W-:Y:S04]  /*4060*/  DEPBAR.LE SB1, 0x36 ;  /* 0x00009d800000791a */ /* 0x000fe80000000000 */
[----:B------:R-:W1:Y:S02]  /*4070*/  UTCATOMSWS.FIND_AND_SET.ALIGN UP0, UR5, UR5 ;  /* 0x00000005000575e3 */ /* 0x000e640008000800 */
[----:B-1----:R-:W-:Y:S01]  /*4080*/  MOV R3, UR5 ;  /* 0x0000000500037c02 */ /* 0x002fe20008000f00 */
[----:B------:R-:W-:Y:S05]  /*4090*/  BRA.U !UP0, `(.L_x_83) ;  /* 0xfffffffd08e87547 */ /* 0x000fea000b83ffff */
.L_x_82:
[-C--:B------:R-:W-:Y:S02]  /*40a0*/  SHF.L.U32 R2, R2, R3.reuse, RZ ;  /* 0x0000000302027219 */ /* 0x080fe400000006ff */
[----:B------:R-:W-:Y:S01]  /*40b0*/  SHF.L.U32 R0, R0, R3, RZ ;  /* 0x0000000300007219 */ /* 0x000fe200000006ff */
[----:B------:R-:W-:Y:S02]  /*40c0*/  IMAD.SHL.U32 R3, R3, 0x20, RZ ;  /* 0x0000002003037824 */ /* 0x000fe400078e00ff */
[----:B------:R1:W-:Y:S04]  /*40d0*/  ATOMS.OR RZ, [UR4+0x14], R2 ;  /* 0x00001402ffff798c */ /* 0x0003e8000b000004 */
[----:B------:R1:W-:Y:S04]  /*40e0*/  ATOMS.OR RZ, [UR4+0x18], R0 ;  /* 0x00001800ffff798c */ /* 0x0003e8000b000004 */
[----:B------:R1:W-:Y:S01]  /*40f0*/  STS [UR37+0x300], R3 ;  /* 0x00030003ff007988 */ /* 0x0003e20008000825 */
[----:B------:R-:W-:Y:S05]  /*4100*/  BRA `(.L_x_81) ;  /* 0x0000000000107947 */ /* 0x000fea0003800000 */
.L_x_80:
[----:B------:R-:W-:Y:S02]  /*4110*/  MOV R0, 0xffffffff ;  /* 0xffffffff00007802 */ /* 0x000fe40000000f00 */
[----:B------:R-:W-:-:S03]  /*4120*/  MOV R2, 0x4150 ;  /* 0x0000415000027802 */ /* 0x000fc60000000f00 */
[----:B------:R1:W-:Y:S04]  /*4130*/  STS [UR37+0x300], R0 ;  /* 0x00030000ff007988 */ /* 0x0003e80008000825 */
[----:B-1-3-5:R-:W-:Y:S05]  /*4140*/  CALL.REL.NOINC `($__internal_1_$__cuda_sm10x_tcgen05_guardrail_trap_phase_invalid_during_alloc) ;  /* 0x0000005800307944 */ /* 0x02afea0003c00000 */
.L_x_81:
[----:B------:R-:W-:Y:S05]  /*4150*/  WARPSYNC.ALL ;  /* 0x0000000000007948 */ /* 0x000fea0003800000 */
[----:B------:R-:W2:Y:S01]  /*4160*/  S2UR UR6, SR_CgaCtaId ;  /* 0x00000000000679c3 */ /* 0x000ea20000008800 */
[----:B------:R-:W-:Y:S01]  /*4170*/  UMOV UR4, 0x400 ;  /* 0x0000040000047882 */ /* 0x000fe20000000000 */
[----:B------:R-:W-:-:S06]  /*4180*/  NOP ;  /* 0x0000000000007918 */ /* 0x000fcc0000000000 */
[----:B------:R-:W-:Y:S06]  /*4190*/  BAR.ARV 0x6, 0xa0 ;  /* 0x0182800000007b1d */ /* 0x000fec0000002000 */
[----:B------:R-:W4:Y:S01]  /*41a0*/  LDCU UR7, c[0x0][0x38c] ;  /* 0x00007180ff0777ac */ /* 0x000f220008000800 */
[----:B------:R-:W-:Y:S01]  /*41b0*/  IMAD.MOV.U32 R11, RZ, RZ, 0x1 ;  /* 0x00000001ff0b7424 */ /* 0x000fe200078e00ff */
[----:B------:R-:W-:Y:S01]  /*41c0*/  CS2R R8, SRZ ;  /* 0x0000000000087805 */ /* 0x000fe2000001ff00 */
[----:B------:R-:W-:Y:S01]  /*41d0*/  IMAD.MOV.U32 R10, RZ, RZ, RZ ;  /* 0x000000ffff0a7224 */ /* 0x000fe200078e00ff */
[----:B------:R-:W-:Y:S01]  /*41e0*/  UMOV UR16, URZ ;  /* 0x000000ff00107c82 */ /* 0x000fe20008000000 */
[----:B------:R-:W-:Y:S01]  /*41f0*/  UMOV UR15, URZ ;  /* 0x000000ff000f7c82 */ /* 0x000fe20008000000 */
[----:B------:R-:W-:Y:S01]  /*4200*/  UMOV UR20, 0x0 ;  /* 0x0000000000147882 */ /* 0x000fe20000000000 */
[----:B------:R-:W-:Y:S01]  /*4210*/  UMOV UR21, 0x4218090 ;  /* 0x0421809000157882 */ /* 0x000fe20000000000 */
[----:B--2---:R-:W-:Y:S01]  /*4220*/  ULEA UR6, UR6, UR4, 0x18 ;  /* 0x0000000406067291 */ /* 0x004fe2000f8ec0ff */
[----:B------:R-:W2:Y:S03]  /*4230*/  LDCU UR4, c[0x0][0x38c] ;  /* 0x00007180ff0477ac */ /* 0x000ea60008000800 */
[----:B------:R-:W-:-:S02]  /*4240*/  UIADD3 UR18, UPT, UPT, UR6, 0x4600, URZ ;  /* 0x0000460006127890 */ /* 0x000fc4000fffe0ff */
[----:B----4-:R-:W-:-:S03]  /*4250*/  UIADD3 UR7, UPT, UPT, UR7, 0x1f, URZ ;  /* 0x0000001f07077890 */ /* 0x010fc6000fffe0ff */
[----:B-1----:R-:W1:Y:S01]  /*4260*/  LDS R0, [UR6+0x300] ;  /* 0x00030006ff007984 */ /* 0x002e620008000800 */
[----:B------:R-:W-:Y:S02]  /*4270*/  UIADD3 UR17, UPT, UPT, UR6, 0x15600, URZ ;  /* 0x0001560006117890 */ /* 0x000fe4000fffe0ff */
[----:B------:R-:W-:Y:S02]  /*4280*/  USHF.R.S32.HI UR5, URZ, 0x1f, UR7 ;  /* 0x0000001fff057899 */ /* 0x000fe40008011407 */
[----:B------:R-:W-:Y:S02]  /*4290*/  USHF.R.U32.HI UR18, URZ, 0x4, UR18 ;  /* 0x00000004ff127899 */ /* 0x000fe40008011612 */
[----:B------:R-:W-:Y:S02]  /*42a0*/  ULEA.HI UR5, UR5, UR7, URZ, 0x5 ;  /* 0x0000000705057291 */ /* 0x000fe4000f8f28ff */
[----:B------:R-:W-:Y:S02]  /*42b0*/  USHF.R.U32.HI UR17, URZ, 0x4, UR17 ;  /* 0x00000004ff117899 */ /* 0x000fe40008011611 */
[----:B------:R-:W-:-:S02]  /*42c0*/  USHF.R.S32.HI UR5, URZ, 0x5, UR5 ;  /* 0x00000005ff057899 */ /* 0x000fc40008011405 */
[----:B------:R-:W-:Y:S02]  /*42d0*/  ULOP3.LUT UR18, UR18, 0x3fff, URZ, 0xc0, !UPT ;  /* 0x00003fff12127892 */ /* 0x000fe4000f8ec0ff */
[----:B------:R-:W-:Y:S02]  /*42e0*/  UISETP.LT.AND UP0, UPT, UR5, 0x1, UPT ;  /* 0x000000010500788c */ /* 0x000fe4000bf01270 */
[----:B------:R-:W-:Y:S02]  /*42f0*/  ULOP3.LUT UR17, UR17, 0x3fff, URZ, 0xc0, !UPT ;  /* 0x00003fff11117892 */ /* 0x000fe4000f8ec0ff */
[----:B------:R-:W-:Y:S02]  /*4300*/  USEL UR10, UR5, 0x1, !UP0 ;  /* 0x00000001050a7887 */ /* 0x000fe4000c000000 */
[----:B--2---:R-:W-:Y:S02]  /*4310*/  UISETP.GE.AND UP3, UPT, UR4, 0x1, UPT ;  /* 0x000000010400788c */ /* 0x004fe4000bf66270 */
[----:B------:R-:W-:Y:S01]  /*4320*/  UIADD3 UR10, UPT, UPT, -UR10, URZ, URZ ;  /* 0x000000ff0a0a7290 */ /* 0x000fe2000fffe1ff */
[----:B-1----:R-:W-:-:S15]  /*4330*/  R2UR UR19, R0 ;  /* 0x00000000001372ca */ /* 0x002fde00000e0000 */
.L_x_90:
[----:B------:R-:W-:Y:S02]  /*4340*/  LEA R0, R10, UR6, 0x3 ;  /* 0x000000060a007c11 */ /* 0x000fe4000f8e18ff */
[----:B------:R-:W-:Y:S02]  /*4350*/  SHF.L.U32 R5, R9, 0x1f, RZ ;  /* 0x0000001f09057819 */ /* 0x000fe400000006ff */
[----:B------:R-:W-:Y:S01]  /*4360*/  PLOP3.LUT P0, PT, PT, PT, UP3, 0x80, 0x8 ;  /* 0x000000000008781c */ /* 0x000fe20003f0f038 */
[----:B------:R-:W-:Y:S01]  /*4370*/  VIADD R3, R0, 0x260 ;  /* 0x0000026000037836 */ /* 0x000fe20000000000 */
[----:B-1----:R-:W1:Y:S02]  /*4380*/  SYNCS.PHASECHK.TRANS64.TRYWAIT P1, [R0+URZ+0x250], R5 ;  /* 0x00025005000075a7 */ /* 0x002e6400080211ff */
[----:B-1--4-:R-:W-:Y:S09]  /*4390*/  @!P1 BRA `(.L_x_84) ;  /* 0x0000005000289947 */ /* 0x012ff20003800000 */
.L_x_211:
[----:B------:R-:W-:Y:S01]  /*43a0*/  LEA R4, R10, UR6, 0x4 ;  /* 0x000000060a047c11 */ /* 0x000fe2000f8e20ff */
[----:B------:R-:W-:Y:S01]  /*43b0*/  @UP3 ULEA UR4, UR15, UR6, 0x3 ;  /* 0x000000060f043291 */ /* 0x000fe2000f8e18ff */
[----:B------:R-:W-:Y:S01]  /*43c0*/  PLOP3.LUT P2, PT, PT, PT, PT, 0x80, 0x8 ;  /* 0x000000000008781c */ /* 0x000fe20003f4f070 */
[----:B------:R-:W-:Y:S01]  /*43d0*/  ULEA UR9, UR16, UR6, 0x3 ;  /* 0x0000000610097291 */ /* 0x000fe2000f8e18ff */
[----:B------:R-:W-:Y:S02]  /*43e0*/  PRMT R3, RZ, 0x654, R3 ;  /* 0x00000654ff037816 */ /* 0x000fe40000000003 */
[----:B-1----:R-:W1:Y:S01]  /*43f0*/  LDS.128 R4, [R4+0x2e0] ;  /* 0x0002e00004047984 */ /* 0x002e620000000c00 */
[----:B------:R-:W-:Y:S02]  /*4400*/  @P0 SHF.L.U32 R2, R8, 0x1f, RZ ;  /* 0x0000001f08020819 */ /* 0x000fe400000006ff */
[----:B------:R-:W-:Y:S01]  /*4410*/  SHF.L.U32 R0, R11, 0x1f, RZ ;  /* 0x0000001f0b007819 */ /* 0x000fe200000006ff */
[----:B------:R-:W-:Y:S01]  /*4420*/  @!PT LDS RZ, [RZ] ;  /* 0x00000000fffff984 */ /* 0x000fe20000000800 */
[----:B------:R-:W-:Y:S01]  /*4430*/  @!PT LDS RZ, [RZ] ;  /* 0x00000000fffff984 */ /* 0x000fe20000000800 */
[----:B------:R-:W-:Y:S01]  /*4440*/  @!PT LDS RZ, [RZ] ;  /* 0x00000000fffff984 */ /* 0x000fe20000000800 */
[----:B------:R-:W-:Y:S01]  /*4450*/  @!PT LDS RZ, [RZ] ;  /* 0x00000000fffff984 */ /* 0x000fe20000000800 */
[----:B------:R2:W-:Y:S06]  /*4460*/  MEMBAR.ALL.CTA ;  /* 0x0000000000007992 */ /* 0x0005ec0000008000 */
[----:B--2---:R-:W2:Y:S02]  /*4470*/  FENCE.VIEW.ASYNC.S ;  /* 0x00000000000073c6 */ /* 0x004ea40000000000 */
[----:B--2---:R2:W-:Y:S01]  /*4480*/  SYNCS.ARRIVE.TRANS64.RED.A1T0 RZ, [R3+URZ], RZ ;  /* 0x000000ff03ff79a7 */ /* 0x0045e200081004ff */
[----:B------:R2:W4:Y:S01]  /*4490*/  @P0 SYNCS.PHASECHK.TRANS64.TRYWAIT P2, [UR4], R2 ;  /* 0x00000002ff0005a7 */ /* 0x0005220008041104 */
[----:B-1----:R-:W-:Y:S01]  /*44a0*/  LOP3.LUT P1, RZ, R6, 0x1, RZ, 0xc0, !PT ;  /* 0x0000000106ff7812 */ /* 0x002fe2000782c0ff */
[----:B------:R-:W1:Y:S02]  /*44b0*/  SYNCS.PHASECHK.TRANS64.TRYWAIT P0, [UR9+0x290], R0 ;  /* 0x00029000ff0075a7 */ /* 0x000e640008001109 */
[----:B-12-4-:R-:W-:Y:S10]  /*44c0*/  @!P0 BRA `(.L_x_85) ;  /* 0x0000004c00f08947 */ /* 0x016ff40003800000 */
.L_x_213:
[----:B------:R-:W-:Y:S01]  /*44d0*/  IADD3 R10, PT, PT, R10, 0x1, RZ ;  /* 0x000000010a0a7810 */ /* 0x000fe20007ffe0ff */
[----:B------:R-:W-:Y:S06]  /*44e0*/  BRA.U !UP3, `(.L_x_86) ;  /* 0x000000010ba87547 */ /* 0x000fec000b800000 */
[----:B------:R-:W-:Y:S02]  /*44f0*/  ULEA.HI UR8, UR16, UR16, URZ, 0x1 ;  /* 0x0000001010087291 */ /* 0x000fe4000f8f08ff */
[----:B------:R-:W-:Y:S02]  /*4500*/  UPLOP3.LUT UP4, UPT, UPT, UPT, UPT, 0x40, 0x4 ;  /* 0x000000000004789c */ /* 0x000fe40003f8e870 */
[----:B------:R-:W-:Y:S02]  /*4510*/  USHF.L.U32 UR4, UR8, 0x6, URZ ;  /* 0x0000000608047899 */ /* 0x000fe400080006ff */
[----:B------:R-:W-:Y:S02]  /*4520*/  ULOP3.LUT UR8, UR8, 0xffe, URZ, 0xc0, !UPT ;  /* 0x00000ffe08087892 */ /* 0x000fe4000f8ec0ff */
[----:B------:R-:W-:Y:S02]  /*4530*/  ULOP3.LUT UR4, UR4, 0xffffff80, URZ, 0xc0, !UPT ;  /* 0xffffff8004047892 */ /* 0x000fe4000f8ec0ff */
[----:B------:R-:W-:-:S02]  /*4540*/  UIADD3 UR8, UPT, UPT, -UR8, UR16, URZ ;  /* 0x0000001008087290 */ /* 0x000fc4000fffe1ff */
[----:B------:R-:W-:Y:S01]  /*4550*/  UIADD3 UR4, UPT, UPT, UR19, UR4, URZ ;  /* 0x0000000413047290 */ /* 0x000fe2000fffe0ff */
[----:B------:R-:W-:Y:S01]  /*4560*/  UMOV UR14, UR10 ;  /* 0x0000000a000e7c82 */ /* 0x000fe20008000000 */
[----:B------:R-:W-:Y:S02]  /*4570*/  UMOV UR13, UR5 ;  /* 0x00000005000d7c82 */ /* 0x000fe40008000000 */
[----:B------:R-:W-:Y:S01]  /*4580*/  ULEA UR8, UR8, UR4, 0x14 ;  /* 0x0000000408087291 */ /* 0x000fe2000f8ea0ff */
[----:B------:R-:W-:-:S11]  /*4590*/  UMOV UR12, UR15 ;  /* 0x0000000f000c7c82 */ /* 0x000fd60008000000 */
.L_x_89:
[----:B------:R-:W-:Y:S02]  /*45a0*/  UIADD3 UR14, UPT, UPT, UR14, 0x1, URZ ;  /* 0x000000010e0e7890 */ /* 0x000fe4000fffe0ff */
[----:B--2---:R-:W-:Y:S02]  /*45b0*/  ULEA UR7, UR12, UR6, 0x3 ;  /* 0x000000060c077291 */ /* 0x004fe4000f8e18ff */
[----:B------:R-:W-:Y:S01]  /*45c0*/  UISETP.NE.AND UP0, UPT, UR14, URZ, UPT ;  /* 0x000000ff0e00728c */ /* 0x000fe2000bf05270 */
[----:B----4-:R-:W-:Y:S10]  /*45d0*/  @P2 BRA `(.L_x_87) ;  /* 0x00000000000c2947 */ /* 0x010ff40003800000 */
[----:B-1----:R-:W-:Y:S04]  /*45e0*/  SHF.L.U32 R3, R8, 0x1f, RZ ;  /* 0x0000001f08037819 */ /* 0x002fe800000006ff */
[----:B------:R-:W1:Y:S02]  /*45f0*/  SYNCS.PHASECHK.TRANS64.TRYWAIT P0, [UR7], R3 ;  /* 0x00000003ff0075a7 */ /* 0x000e640008001107 */
[----:B-1----:R-:W-:Y:S05]  /*4600*/  @!P0 BRA `(.L_x_88) ;  /* 0x0000004c00b88947 */ /* 0x002fea0003800000 */
.L_x_87:
[----:B------:R-:W-:Y:S01]  /*4610*/  UISETP.NE.AND UP1, UPT, UR13, 0x1, UPT ;  /* 0x000000010d00788c */ /* 0x000fe2000bf25270 */
[----:B------:R-:W-:Y:S01]  /*4620*/  PLOP3.LUT P2, PT, PT, PT, PT, 0x80, 0x8 ;  /* 0x000000000008781c */ /* 0x000fe20003f4f070 */
[----:B------:R-:W-:Y:S02]  /*4630*/  UIADD3 UR15, UPT, UPT, UR12, 0x1, URZ ;  /* 0x000000010c0f7890 */ /* 0x000fe4000fffe0ff */
[----:B------:R-:W-:Y:S02]  /*4640*/  UIADD3 UR7, UPT, UPT, UR7, 0x110, URZ ;  /* 0x0000011007077890 */ /* 0x000fe4000fffe0ff */
[----:B------:R-:W-:Y:S01]  /*4650*/  UISETP.NE.AND UP2, UPT, UR15, 0x22, UPT ;  /* 0x000000220f00788c */ /* 0x000fe2000bf45270 */
[----:B------:R-:W-:Y:S01]  /*4660*/  PLOP3.LUT P0, PT, PT, PT, UP1, 0x80, 0x8 ;  /* 0x000000000008781c */ /* 0x000fe20003f0f018 */
[----:B------:R-:W-:Y:S02]  /*4670*/  UIADD3 UR13, UPT, UPT, UR13, -0x1, URZ ;  /* 0xffffffff0d0d7890 */ /* 0x000fe4000fffe0ff */
[----:B------:R-:W-:Y:S02]  /*4680*/  USEL UR11, URZ, 0x1, UP2 ;  /* 0x00000001ff0b7887 */ /* 0x000fe40009000000 */
[----:B------:R-:W-:Y:S01]  /*4690*/  USEL UR15, UR15, URZ, UP2 ;  /* 0x000000ff0f0f7287 */ /* 0x000fe20009000000 */
[----:B------:R-:W-:Y:S01]  /*46a0*/  UMOV UR23, 0x40004040 ;  /* 0x4000404000177882 */ /* 0x000fe20000000000 */
[----:B------:R-:W-:Y:S02]  /*46b0*/  UMOV UR25, 0x80004020 ;  /* 0x8000402000197882 */ /* 0x000fe40000000000 */
[----:B------:R-:W-:Y:S01]  /*46c0*/  @UP1 ULEA UR4, UR15, UR6, 0x3 ;  /* 0x000000060f041291 */ /* 0x000fe2000f8e18ff */
[----:B------:R-:W-:Y:S01]  /*46d0*/  LOP3.LUT R8, R8, UR11, RZ, 0x3c, !PT ;  /* 0x0000000b08087c12 */ /* 0x000fe2000f8e3cff */
[----:B------:R-:W-:Y:S03]  /*46e0*/  USHF.L.U32 UR11, UR12, 0x7, URZ ;  /* 0x000000070c0b7899 */ /* 0x000fe600080006ff */
[----:B-1----:R-:W-:Y:S01]  /*46f0*/  @P0 SHF.L.U32 R0, R8, 0x1f, RZ ;  /* 0x0000001f08000819 */ /* 0x002fe200000006ff */
[----:B------:R-:W-:Y:S03]  /*4700*/  UIADD3 UR24, UPT, UPT, UR18, UR11, URZ ;  /* 0x0000000b12187290 */ /* 0x000fe6000fffe0ff */
[----:B------:R2:W4:Y:S01]  /*4710*/  @P0 SYNCS.PHASECHK.TRANS64.TRYWAIT P2, [UR4], R0 ;  /* 0x00000000ff0005a7 */ /* 0x0005220008041104 */
[----:B------:R-:W-:Y:S03]  /*4720*/  USHF.L.U32 UR4, UR12, 0x8, URZ ;  /* 0x000000080c047899 */ /* 0x000fe600080006ff */
[----:B------:R-:W-:Y:S01]  /*4730*/  UMOV UR12, UR15 ;  /* 0x0000000f000c7c82 */ /* 0x000fe20008000000 */
[----:B------:R-:W-:Y:S09]  /*4740*/  UIADD3 UR22, UPT, UPT, UR17, UR4, URZ ;  /* 0x0000000411167290 */ /* 0x000ff2000fffe0ff */
[----:B------:R2:W-:Y:S01]  /*4750*/  UTCQMMA gdesc[UR24], gdesc[UR22], tmem[UR8], tmem[UR20], idesc[UR21], UP4 ;  /* 0x00ff1416180075ea */ /* 0x0005e2000a000308 */
[----:B------:R-:W-:Y:S01]  /*4760*/  UPLOP3.LUT UP4, UPT, UPT, UPT, UPT, 0x80, 0x8 ;  /* 0x000000000008789c */ /* 0x000fe20003f8f070 */
[----:B------:R2:W-:Y:S01]  /*4770*/  UTCBAR [UR7], URZ ;  /* 0x000000ff070073e9 */ /* 0x0005e200080000ff */
[----:B------:R-:W-:Y:S09]  /*4780*/  BRA.U UP0, `(.L_x_89) ;  /* 0xfffffffd00847547 */ /* 0x000ff2000b83ffff */
.L_x_86:
[----:B------:R-:W-:Y:S01]  /*4790*/  UIADD3 UR16, UPT, UPT, UR16, 0x1, URZ ;  /* 0x0000000110107890 */ /* 0x000fe2000fffe0ff */
[C---:B------:R-:W-:Y:S01]  /*47a0*/  ISETP.NE.AND P0, PT, R10.reuse, 0x2, PT ;  /* 0x000000020a00780c */ /* 0x040fe20003f05270 */
[----:B------:R-:W-:Y:S02]  /*47b0*/  UIADD3 UR9, UPT, UPT, UR9, 0x270, URZ ;  /* 0x0000027009097890 */ /* 0x000fe4000fffe0ff */
[----:B------:R-:W-:Y:S01]  /*47c0*/  UISETP.NE.AND UP0, UPT, UR16, 0x4, UPT ;  /* 0x000000041000788c */ /* 0x000fe2000bf05270 */
[----:B-12---:R-:W-:Y:S02]  /*47d0*/  SEL R0, RZ, 0x1, P0 ;  /* 0x00000001ff007807 */ /* 0x006fe40000000000 */
[----:B------:R-:W-:Y:S01]  /*47e0*/  SEL R10, R10, RZ, P0 ;  /* 0x000000ff0a0a7207 */ /* 0x000fe20000000000 */
[----:B------:R-:W-:Y:S01]  /*47f0*/  USEL UR4, URZ, 0x1, UP0 ;  /* 0x00000001ff047887 */ /* 0x000fe20008000000 */
[----:B------:R-:W-:Y:S01]  /*4800*/  LOP3.LUT R9, R9, R0, RZ, 0x3c, !PT ;  /* 0x0000000009097212 */ /* 0x000fe200078e3cff */
[----:B------:R-:W-:Y:S01]  /*4810*/  USEL UR16, UR16, URZ, UP0 ;  /* 0x000000ff10107287 */ /* 0x000fe20008000000 */
[----:B------:R1:W-:Y:S03]  /*4820*/  UTCBAR [UR9], URZ ;  /* 0x000000ff090073e9 */ /* 0x0003e600080000ff */
[----:B------:R-:W-:Y:S01]  /*4830*/  LOP3.LUT R11, R11, UR4, RZ, 0x3c, !PT ;  /* 0x000000040b0b7c12 */ /* 0x000fe2000f8e3cff */
[----:B------:R-:W-:Y:S07]  /*4840*/  @P1 BRA `(.L_x_90) ;  /* 0xfffffff800bc1947 */ /* 0x000fee000383ffff */
[----:B------:R-:W2:Y:S01]  /*4850*/  S2UR UR4, SR_CgaCtaId ;  /* 0x00000000000479c3 */ /* 0x000ea20000008800 */
[----:B------:R-:W-:Y:S01]  /*4860*/  ELECT P0, URZ, PT ;  /* 0x0000000000ff782f */ /* 0x000fe20003800000 */
[----:B------:R-:W-:Y:S01]  /*4870*/  IMAD.MOV.U32 R0, RZ, RZ, 0x1 ;  /* 0x00000001ff007424 */ /* 0x000fe200078e00ff */
[----:B------:R-:W-:Y:S01]  /*4880*/  UIADD3 UR6, UPT, UPT, UR6, 0x290, URZ ;  /* 0x0000029006067890 */ /* 0x000fe2000fffe0ff */
[----:B------:R-:W-:Y:S01]  /*4890*/  SHF.L.U32 R3, R11, 0x1f, RZ ;  /* 0x0000001f0b037819 */ /* 0x000fe200000006ff */
[----:B------:R-:W-:-:S03]  /*48a0*/  UMOV UR5, 0x40 ;  /* 0x0000004000057882 */ /* 0x000fc60000000000 */
[----:B------:R-:W-:Y:S01]  /*48b0*/  UVIRTCOUNT.DEALLOC.SMPOOL 0x80 ;  /* 0x000000800000784c */ /* 0x000fe20000000000 */
[----:B--2---:R-:W-:Y:S02]  /*48c0*/  ULEA UR4, UR4, UR5, 0x18 ;  /* 0x0000000504047291 */ /* 0x004fe4000f8ec0ff */
[----:B------:R-:W-:-:S07]  /*48d0*/  ULEA UR5, UR16, UR6, 0x3 ;  /* 0x0000000610057291 */ /* 0x000fce000f8e18ff */
[----:B------:R2:W-:Y:S02]  /*48e0*/  @P0 STS.U8 [UR4+0x1c], R0 ;  /* 0x00001c00ff000988 */ /* 0x0005e40008000004 */
[----:B------:R-:W3:Y:S02]  /*48f0*/  SYNCS.PHASECHK.TRANS64.TRYWAIT P0, [UR5], R3 ;  /* 0x00000003ff0075a7 */ /* 0x000ee40008001105 */
[----:B--23--:R-:W-:Y:S05]  /*4900*/  @!P0 BRA `(.L_x_91) ;  /* 0x0000004c00108947 */ /* 0x00cfea0003800000 */
.L_x_216:
[----:B------:R-:W-:-:S04]  /*4910*/  UIADD3 UR7, UPT, UPT, UR16, 0x1, URZ ;  /* 0x0000000110077890 */ /* 0x000fc8000fffe0ff */
[----:B------:R-:W-:-:S04]  /*4920*/  UISETP.NE.AND UP0, UPT, UR7, 0x4, UPT ;  /* 0x000000040700788c */ /* 0x000fc8000bf05270 */
[----:B------:R-:W-:Y:S02]  /*4930*/  USEL UR8, URZ, 0x1, UP0 ;  /* 0x00000001ff087887 */ /* 0x000fe40008000000 */
[----:B------:R-:W-:-:S04]  /*4940*/  USEL UR7, UR7, URZ, UP0 ;  /* 0x000000ff07077287 */ /* 0x000fc80008000000 */
[----:B------:R-:W-:Y:S01]  /*4950*/  ULEA UR5, UR7, UR6, 0x3 ;  /* 0x0000000607057291 */ /* 0x000fe2000f8e18ff */
[----:B------:R-:W-:-:S04]  /*4960*/  LOP3.LUT R2, R11, UR8, RZ, 0x3c, !PT ;  /* 0x000000080b027c12 */ /* 0x000fc8000f8e3cff */
[----:B--2---:R-:W-:-:S04]  /*4970*/  SHF.L.U32 R3, R2, 0x1f, RZ ;  /* 0x0000001f02037819 */ /* 0x004fc800000006ff */
[----:B------:R-:W2:Y:S02]  /*4980*/  SYNCS.PHASECHK.TRANS64.TRYWAIT P0, [UR5], R3 ;  /* 0x00000003ff0075a7 */ /* 0x000ea40008001105 */
[----:B--2---:R-:W-:Y:S05]  /*4990*/  @!P0 BRA `(.L_x_92) ;  /* 0x0000004c00048947 */ /* 0x004fea0003800000 */
.L_x_218:
        /* <DEDUP_REMOVED lines=9> */
.L_x_220:
[----:B------:R-:W-:-:S04]  /*4a30*/  UIADD3 UR7, UPT, UPT, UR7, 0x1, URZ ;  /* 0x0000000107077890 */ /* 0x000fc8000fffe0ff */
[----:B------:R-:W-:-:S04]  /*4a40*/  UISETP.NE.AND UP0, UPT, UR7, 0x4, UPT ;  /* 0x000000040700788c */ /* 0x000fc8000bf05270 */
[----:B------:R-:W-:Y:S02]  /*4a50*/  USEL UR5, URZ, 0x1, UP0 ;  /* 0x00000001ff057887 */ /* 0x000fe40008000000 */
[----:B------:R-:W-:-:S04]  /*4a60*/  USEL UR7, UR7, URZ, UP0 ;  /* 0x000000ff07077287 */ /* 0x000fc80008000000 */
[----:B------:R-:W-:Y:S01]  /*4a70*/  ULEA UR7, UR7, UR6, 0x3 ;  /* 0x0000000607077291 */ /* 0x000fe2000f8e18ff */
[----:B--2---:R-:W-:-:S04]  /*4a80*/  LOP3.LUT R3, R2, UR5, RZ, 0x3c, !PT ;  /* 0x0000000502037c12 */ /* 0x004fc8000f8e3cff */
[----:B------:R-:W-:-:S04]  /*4a90*/  SHF.L.U32 R3, R3, 0x1f, RZ ;  /* 0x0000001f03037819 */ /* 0x000fc800000006ff */
[----:B------:R-:W2:Y:S02]  /*4aa0*/  SYNCS.PHASECHK.TRANS64.TRYWAIT P0, [UR7], R3 ;  /* 0x00000003ff0075a7 */ /* 0x000ea40008001107 */
[----:B--2---:R-:W-:Y:S05]  /*4ab0*/  @!P0 BRA `(.L_x_94) ;  /* 0x0000004800ec8947 */ /* 0x004fea0003800000 */
.L_x_222:
[----:B------:R-:W-:Y:S01]  /*4ac0*/  NOP ;  /* 0x0000000000007918 */ /* 0x000fe20000000000 */
[----:B--2---:R-:W2:Y:S01]  /*4ad0*/  LDS R0, [UR4+0x14] ;  /* 0x00001404ff007984 */ /* 0x004ea20008000800 */
[----:B------:R-:W-:Y:S01]  /*4ae0*/  ULOP3.LUT UR6, UR19, 0xffff, URZ, 0xc0, !UPT ;  /* 0x0000ffff13067892 */ /* 0x000fe2000f8ec0ff */
[----:B------:R-:W-:Y:S01]  /*4af0*/  UMOV UR8, 0xffff ;  /* 0x0000ffff00087882 */ /* 0x000fe20000000000 */
[----:B------:R-:W-:Y:S02]  /*4b00*/  UMOV UR5, 0x1 ;  /* 0x0000000100057882 */ /* 0x000fe40000000000 */
[----:B------:R-:W-:-:S04]  /*4b10*/  USHF.R.U32.HI UR6, URZ, 0x5, UR6 ;  /* 0x00000005ff067899 */ /* 0x000fc80008011606 */
[----:B------:R-:W-:Y:S02]  /*4b20*/  USHF.L.U32 UR8, UR8, UR6, URZ ;  /* 0x0000000608087299 */ /* 0x000fe400080006ff */
[----:B------:R-:W-:-:S04]  /*4b30*/  USHF.L.U32 UR5, UR5, UR6, URZ ;  /* 0x0000000605057299 */ /* 0x000fc800080006ff */
[----:B--2---:R-:W-:-:S04]  /*4b40*/  LOP3.LUT R0, R0, UR8, RZ, 0xc0, !PT ;  /* 0x0000000800007c12 */ /* 0x004fc8000f8ec0ff */
[----:B------:R-:W-:-:S13]  /*4b50*/  ISETP.NE.AND P0, PT, R0, UR8, PT ;  /* 0x0000000800007c0c */ /* 0x000fda000bf05270 */
[----:B------:R-:W-:Y:S05]  /*4b60*/  @P0 BRA `(.L_x_95) ;  /* 0x0000000000580947 */ /* 0x000fea0003800000 */
[----:B------:R-:W2:Y:S02]  /*4b70*/  LDS R0, [UR4+0x18] ;  /* 0x00001804ff007984 */ /* 0x000ea40008000800 */
[----:B--2---:R-:W-:-:S04]  /*4b80*/  LOP3.LUT R0, R0, UR5, RZ, 0xc0, !PT ;  /* 0x0000000500007c12 */ /* 0x004fc8000f8ec0ff */
[----:B------:R-:W-:-:S13]  /*4b90*/  ISETP.NE.AND P0, PT, R0, UR5, PT ;  /* 0x0000000500007c0c */ /* 0x000fda000bf05270 */
[----:B------:R-:W-:Y:S05]  /*4ba0*/  @P0 BRA `(.L_x_96) ;  /* 0x00000000003c0947 */ /* 0x000fea0003800000 */
[----:B------:R-:W2:Y:S01]  /*4bb0*/  S2R R2, SR_LANEID ;  /* 0x0000000000027919 */ /* 0x000ea20000000000 */
[----:B------:R-:W-:Y:S01]  /*4bc0*/  ULOP3.LUT UR8, URZ, UR8, URZ, 0x33, !UPT ;  /* 0x00000008ff087292 */ /* 0x000fe2000f8e33ff */
[----:B------:R-:W-:Y:S01]  /*4bd0*/  LOP3.LUT R4, RZ, UR5, RZ, 0x33, !PT ;  /* 0x00000005ff047c12 */ /* 0x000fe2000f8e33ff */
[----:B------:R-:W-:Y:S02]  /*4be0*/  VOTEU.ANY UR7, UPT, PT ;  /* 0x0000000000077886 */ /* 0x000fe400038e0100 */
[----:B------:R-:W-:Y:S01]  /*4bf0*/  UFLO.U32 UR7, UR7 ;  /* 0x00000007000772bd */ /* 0x000fe200080e0000 */
[----:B------:R-:W3:Y:S01]  /*4c00*/  REDUX UR5, R4 ;  /* 0x00000000040573c4 */ /* 0x000ee20000000000 */
[----:B------:R-:W-:-:S06]  /*4c10*/  IMAD.U32 R0, RZ, RZ, UR8 ;  /* 0x00000008ff007e24 */ /* 0x000fcc000f8e00ff */
[----:B------:R1:W-:Y:S01]  /*4c20*/  UTCATOMSWS.AND URZ, UR8 ;  /* 0x0000000800ff79e3 */ /* 0x0003e20008000000 */
[----:B------:R-:W4:Y:S01]  /*4c30*/  REDUX UR6, R0 ;  /* 0x00000000000673c4 */ /* 0x000f220000000000 */
[----:B--2---:R-:W-:Y:S01]  /*4c40*/  ISETP.EQ.U32.AND P0, PT, R2, UR7, PT ;  /* 0x0000000702007c0c */ /* 0x004fe2000bf02070 */
[----:B---3--:R-:W-:Y:S01]  /*4c50*/  IMAD.U32 R2, RZ, RZ, UR5 ;  /* 0x00000005ff027e24 */ /* 0x008fe2000f8e00ff */
[----:B----4-:R-:W-:-:S11]  /*4c60*/  MOV R3, UR6 ;  /* 0x0000000600037c02 */ /* 0x010fd60008000f00 */
[----:B------:R1:W-:Y:S04]  /*4c70*/  @P0 ATOMS.AND RZ, [UR4+0x14], R3 ;  /* 0x00001403ffff098c */ /* 0x0003e8000a800004 */
[----:B------:R1:W-:Y:S01]  /*4c80*/  @P0 ATOMS.AND RZ, [UR4+0x18], R2 ;  /* 0x00001802ffff098c */ /* 0x0003e2000a800004 */
[----:B------:R-:W-:Y:S05]  /*4c90*/  BRA `(.L_x_97) ;  /* 0x0000000000147947 */ /* 0x000fea0003800000 */
.L_x_96:
[----:B------:R-:W-:Y:S02]  /*4ca0*/  MOV R2, 0x4cc0 ;  /* 0x00004cc000027802 */ /* 0x000fe40000000f00 */
[----:B-1--45:R-:W-:Y:S05]  /*4cb0*/  CALL.REL.NOINC `($__internal_0_$__cuda_sm10x_tcgen05_guardrail_trap_col_being_dealloced_not_returned_by_alloc) ;  /* 0x0000004c00487944 */ /* 0x032fea0003c00000 */
[----:B------:R-:W-:Y:S05]  /*4cc0*/  BRA `(.L_x_97) ;  /* 0x0000000000087947 */ /* 0x000fea0003800000 */
.L_x_95:
[----:B------:R-:W-:Y:S02]  /*4cd0*/  MOV R2, 0x4cf0 ;  /* 0x00004cf000027802 */ /* 0x000fe40000000f00 */
[----:B-1--45:R-:W-:Y:S05]  /*4ce0*/  CALL.REL.NOINC `($__internal_2_$__cuda_sm10x_tcgen05_guardrail_trap_unallocated_columns_being_dealloced) ;  /* 0x0000004c00547944 */ /* 0x032fea0003c00000 */
.L_x_97:
[----:B------:R-:W-:Y:S01]  /*4cf0*/  NOP ;  /* 0x0000000000007918 */ /* 0x000fe20000000000 */
[----:B-1----:R-:W-:Y:S05]  /*4d00*/  EXIT ;  /* 0x000000000000794d */ /* 0x002fea0003800000 */
.L_x_79:
[----:B------:R-:W-:-:S09]  /*4d10*/  UISETP.NE.OR UP2, UPT, UR8, 0x3, !UP2 ;  /* 0x000000030800788c */ /* 0x000fd2000d745670 */
[----:B------:R-:W-:Y:S05]  /*4d20*/  BRA.U UP2, `(.L_x_98) ;  /* 0x0000000d02407547 */ /* 0x000fea000b800000 */
[----:B------:R-:W1:Y:S01]  /*4d30*/  LDC R0, c[0x0][0xb30] ;  /* 0x0002cc00ff007b82 */ /* 0x000e620000000800 */
[----:B------:R-:W2:Y:S01]  /*4d40*/  LDCU.64 UR8, c[0x0][0x888] ;  /* 0x00011100ff0877ac */ /* 0x000ea20008000a00 */
[----:B------:R-:W-:Y:S02]  /*4d50*/  HFMA2 R29, -RZ, RZ, 0, 0 ;  /* 0x00000000ff1d7431 */ /* 0x000fe400000001ff */
[----:B------:R-:W-:Y:S01]  /*4d60*/  IMAD.MOV.U32 R31, RZ, RZ, 0x1 ;  /* 0x00000001ff1f7424 */ /* 0x000fe200078e00ff */
[----:B------:R-:W-:Y:S01]  /*4d70*/  MOV R23, 0x1000 ;  /* 0x0000100000177802 */ /* 0x000fe20000000f00 */
[----:B------:R-:W4:Y:S01]  /*4d80*/  LDCU.64 UR4, c[0x0][0x890] ;  /* 0x00011200ff0477ac */ /* 0x000f220008000a00 */
[----:B------:R-:W-:Y:S01]  /*4d90*/  IMAD.MOV.U32 R30, RZ, RZ, RZ ;  /* 0x000000ffff1e7224 */ /* 0x000fe200078e00ff */
[----:B------:R-:W3:Y:S01]  /*4da0*/  LDC R19, c[0x0][0x370] ;  /* 0x0000dc00ff137b82 */ /* 0x000ee20000000800 */
[----:B------:R-:W-:Y:S01]  /*4db0*/  UMOV UR7, 0x400 ;  /* 0x0000040000077882 */ /* 0x000fe20000000000 */
[----:B------:R-:W-:-:S02]  /*4dc0*/  UPLOP3.LUT UP1, UPT, UPT, UPT, UPT, 0x40, 0x4 ;  /* 0x000000000004789c */ /* 0x000fc40003f2e870 */
[----:B------:R-:W-:-:S04]  /*4dd0*/  ULEA UR7, UR37, UR7, 0x18 ;  /* 0x0000000725077291 */ /* 0x000fc8000f8ec0ff */
[----:B------:R-:W3:Y:S01]  /*4de0*/  LDC R2, c[0x0][0xb0c] ;  /* 0x0002c300ff027b82 */ /* 0x000ee20000000800 */
[----:B------:R-:W-:Y:S02]  /*4df0*/  UIADD3 UR13, UPT, UPT, UR7, 0x228, URZ ;  /* 0x00000228070d7890 */ /* 0x000fe4000fffe0ff */
[----:B--2---:R-:W-:Y:S02]  /*4e00*/  UISETP.NE.U32.AND UP2, UPT, UR8, URZ, UPT ;  /* 0x000000ff0800728c */ /* 0x004fe4000bf45070 */
[----:B------:R-:W-:Y:S02]  /*4e10*/  UIADD3 UR17, UPT, UPT, UR7, 0x220, URZ ;  /* 0x0000022007117890 */ /* 0x000fe4000fffe0ff */
[----:B----4-:R-:W-:Y:S01]  /*4e20*/  UISETP.NE.U32.AND UP3, UPT, UR4, URZ, UPT ;  /* 0x000000ff0400728c */ /* 0x010fe2000bf65070 */
[----:B------:R-:W2:Y:S01]  /*4e30*/  LDC R18, c[0x0][0xb20] ;  /* 0x0002c800ff127b82 */ /* 0x000ea20000000800 */
[----:B-1----:R-:W-:Y:S01]  /*4e40*/  ISETP.NE.AND P1, PT, R0, 0x1, PT ;  /* 0x000000010000780c */ /* 0x002fe20003f25270 */
[----:B------:R-:W-:-:S02]  /*4e50*/  UISETP.NE.AND.EX UP2, UPT, UR9, URZ, UPT, UP2 ;  /* 0x000000ff0900728c */ /* 0x000fc4000bf45320 */
[----:B------:R-:W-:Y:S02]  /*4e60*/  UPRMT UR13, UR37, 0x654, UR13 ;  /* 0x00000654250d7896 */ /* 0x000fe4000800000d */
[----:B------:R-:W-:Y:S02]  /*4e70*/  UISETP.NE.AND.EX UP3, UPT, UR5, URZ, UPT, UP3 ;  /* 0x000000ff0500728c */ /* 0x000fe4000bf65330 */
[----:B------:R-:W1:Y:S08]  /*4e80*/  LDC.64 R32, c[0x0][0x348] ;  /* 0x0000d200ff207b82 */ /* 0x000e700000000a00 */
[----:B------:R-:W4:Y:S08]  /*4e90*/  LDC.64 R16, c[0x0][0xb10] ;  /* 0x0002c400ff107b82 */ /* 0x000f300000000a00 */
[----:B------:R-:W1:Y:S08]  /*4ea0*/  LDC.64 R6, c[0x0][0xb18] ;  /* 0x0002c600ff067b82 */ /* 0x000e700000000a00 */
[----:B------:R-:W1:Y:S08]  /*4eb0*/  LDC.64 R4, c[0x0][0xb28] ;  /* 0x0002ca00ff047b82 */ /* 0x000e700000000a00 */
[----:B--23--:R-:W1:Y:S02]  /*4ec0*/  LDC R22, c[0x0][0x374] ;  /* 0x0000dd00ff167b82 */ /* 0x00ce640000000800 */
.L_x_107:
[C---:B------:R-:W-:Y:S02]  /*4ed0*/  LEA R0, R30.reuse, UR7, 0x3 ;  /* 0x000000071e007c11 */ /* 0x040fe4000f8e18ff */
[----:B------:R-:W-:Y:S02]  /*4ee0*/  SHF.L.U32 R3, R29, 0x1f, RZ ;  /* 0x0000001f1d037819 */ /* 0x000fe400000006ff */
[----:B------:R-:W-:Y:S02]  /*4ef0*/  LEA R24, R30, UR7, 0x4 ;  /* 0x000000071e187c11 */ /* 0x000fe4000f8e20ff */
[----:B--2---:R-:W2:Y:S02]  /*4f00*/  SYNCS.PHASECHK.TRANS64.TRYWAIT P0, [R0+URZ+0x250], R3 ;  /* 0x00025003000075a7 */ /* 0x004ea400080011ff */
[----:B--2---:R-:W-:Y:S05]  /*4f10*/  @!P0 BRA `(.L_x_99) ;  /* 0x0000004400ec8947 */ /* 0x004fea0003800000 */
.L_x_223:
[----:B------:R-:W-:Y:S01]  /*4f20*/  ISETP.GE.AND P0, PT, R40, 0x1, PT ;  /* 0x000000012800780c */ /* 0x000fe20003f06270 */
[----:B------:R-:W3:Y:S01]  /*4f30*/  LDS.128 R24, [R24+0x2e0] ;  /* 0x0002e00018187984 */ /* 0x000ee20000000c00 */
[----:B--2---:R-:W-:Y:S01]  /*4f40*/  VIADD R0, R0, 0x260 ;  /* 0x0000026000007836 */ /* 0x004fe20000000000 */
[----:B------:R-:W-:Y:S01]  /*4f50*/  @!PT LDS RZ, [RZ] ;  /* 0x00000000fffff984 */ /* 0x000fe20000000800 */
[----:B------:R-:W-:Y:S01]  /*4f60*/  @!PT LDS RZ, [RZ] ;  /* 0x00000000fffff984 */ /* 0x000fe20000000800 */
[----:B------:R-:W-:Y:S01]  /*4f70*/  @!PT LDS RZ, [RZ] ;  /* 0x00000000fffff984 */ /* 0x000fe20000000800 */
[----:B------:R-:W-:Y:S01]  /*4f80*/  @!PT LDS RZ, [RZ] ;  /* 0x00000000fffff984 */ /* 0x000fe20000000800 */
[----:B------:R2:W-:Y:S06]  /*4f90*/  MEMBAR.ALL.CTA ;  /* 0x0000000000007992 */ /* 0x0005ec0000008000 */
[----:B--2---:R-:W2:Y:S01]  /*4fa0*/  FENCE.VIEW.ASYNC.S ;  /* 0x00000000000073c6 */ /* 0x004ea20000000000 */
[----:B------:R-:W-:Y:S04]  /*4fb0*/  PRMT R0, RZ, 0x654, R0 ;  /* 0x00000654ff007816 */ /* 0x000fe80000000000 */
[----:B--2---:R2:W-:Y:S01]  /*4fc0*/  SYNCS.ARRIVE.TRANS64.RED.A1T0 RZ, [R0+URZ], RZ ;  /* 0x000000ff00ff79a7 */ /* 0x0045e200081004ff */
[----:B---3--:R-:W-:Y:S11]  /*4fd0*/  LOP3.LUT P3, RZ, R26, 0x1, RZ, 0xc0, !PT ;  /* 0x000000011aff7812 */ /* 0x008ff6000786c0ff */
[----:B------:R-:W-:Y:S02]  /*4fe0*/  @!UPT UIADD3 URZ, UPT, UPT, URZ, URZ, URZ ;  /* 0x000000fffffff290 */ /* 0x000fe4000fffe0ff */
[----:B------:R-:W-:Y:S02]  /*4ff0*/  @P3 MOV R13, R24 ;  /* 0x00000018000d3202 */ /* 0x000fe40000000f00 */
[----:B------:R-:W-:Y:S01]  /*5000*/  @P3 LOP3.LUT R8, R25, 0xffff, RZ, 0xc0, !PT ;  /* 0x0000ffff19083812 */ /* 0x000fe200078ec0ff */
[----:B--2---:R-:W-:Y:S06]  /*5010*/  @!P0 BRA `(.L_x_100) ;  /* 0x0000000000a48947 */ /* 0x004fec0003800000 */
[----:B-1----:R-:W-:Y:S01]  /*5020*/  IMAD.HI.U32 R35, R22, R7, RZ ;  /* 0x0000000716237227 */ /* 0x002fe200078e00ff */
[----:B------:R-:W-:Y:S02]  /*5030*/  ISETP.NE.AND P0, PT, R6, 0x1, PT ;  /* 0x000000010600780c */ /* 0x000fe40003f05270 */
[----:B------:R-:W-:Y:S01]  /*5040*/  ISETP.NE.AND P2, PT, R40, 0x1, PT ;  /* 0x000000012800780c */ /* 0x000fe20003f45270 */
[----:B----4-:R-:W-:Y:S01]  /*5050*/  IMAD.HI.U32 R34, R19, R16, RZ ;  /* 0x0000001013227227 */ /* 0x010fe200078e00ff */
[----:B------:R-:W-:Y:S02]  /*5060*/  SHF.R.U32.HI R35, RZ, R18, R35 ;  /* 0x00000012ff237219 */ /* 0x000fe40000011623 */
[----:B------:R-:W-:Y:S01]  /*5070*/  ISETP.NE.AND P4, PT, R2, 0x1, PT ;  /* 0x000000010200780c */ /* 0x000fe20003f85270 */
[----:B------:R-:W-:Y:S01]  /*5080*/  IMAD.HI.U32 R36, R13, R16, RZ ;  /* 0x000000100d247227 */ /* 0x000fe200078e00ff */
[----:B------:R-:W-:Y:S02]  /*5090*/  SHF.R.U32.HI R34, RZ, R17, R34 ;  /* 0x00000011ff227219 */ /* 0x000fe40000011622 */
[----:B------:R-:W-:Y:S01]  /*50a0*/  SEL R3, R22, R35, !P0 ;  /* 0x0000002316037207 */ /* 0x000fe20004000000 */
[C---:B------:R-:W-:Y:S01]  /*50b0*/  IMAD.HI.U32 R35, R8.reuse, R7, RZ ;  /* 0x0000000708237227 */ /* 0x040fe200078e00ff */
[----:B------:R-:W-:Y:S02]  /*50c0*/  SEL R11, R19, R34, !P4 ;  /* 0x00000022130b7207 */ /* 0x000fe40006000000 */
[----:B------:R-:W-:Y:S01]  /*50d0*/  SHF.R.U32.HI R36, RZ, R17, R36 ;  /* 0x00000011ff247219 */ /* 0x000fe20000011624 */
[----:B------:R-:W-:Y:S01]  /*50e0*/  IMAD.HI.U32 R38, R3, R4, RZ ;  /* 0x0000000403267227 */ /* 0x000fe200078e00ff */
[----:B------:R-:W-:Y:S03]  /*50f0*/  SHF.R.U32.HI R35, RZ, R18, R35 ;  /* 0x00000012ff237219 */ /* 0x000fe60000011623 */
[----:B------:R-:W-:Y:S01]  /*5100*/  IMAD.HI.U32 R34, R11, R4, RZ ;  /* 0x000000040b227227 */ /* 0x000fe200078e00ff */
[----:B------:R-:W-:Y:S02]  /*5110*/  @P2 SHF.R.U32.HI R3, RZ, R5, R38 ;  /* 0x00000005ff032219 */ /* 0x000fe40000011626 */
[----:B------:R-:W-:Y:S02]  /*5120*/  SEL R9, R8, R35, !P0 ;  /* 0x0000002308097207 */ /* 0x000fe40004000000 */
[----:B------:R-:W-:Y:S01]  /*5130*/  @P2 SHF.R.U32.HI R11, RZ, R5, R34 ;  /* 0x00000005ff0b2219 */ /* 0x000fe20000011622 */
[C---:B------:R-:W-:Y:S01]  /*5140*/  IMAD R10, R40.reuse, R3, RZ ;  /* 0x00000003280a7224 */ /* 0x040fe200078e02ff */
[----:B------:R-:W-:Y:S01]  /*5150*/  SEL R3, R13, R36, !P4 ;  /* 0x000000240d037207 */ /* 0x000fe20006000000 */
[C---:B------:R-:W-:Y:S03]  /*5160*/  IMAD.HI.U32 R14, R9.reuse, R4, RZ ;  /* 0x00000004090e7227 */ /* 0x040fe600078e00ff */
[----:B------:R-:W-:Y:S01]  /*5170*/  ISETP.GE.AND P0, PT, R9, R10, PT ;  /* 0x0000000a0900720c */ /* 0x000fe20003f06270 */
[C---:B------:R-:W-:Y:S01]  /*5180*/  IMAD R12, R40.reuse, R11, RZ ;  /* 0x0000000b280c7224 */ /* 0x040fe200078e02ff */
[-C--:B------:R-:W-:Y:S04]  /*5190*/  SHF.R.U32.HI R14, RZ, R5.reuse, R14 ;  /* 0x00000005ff0e7219 */ /* 0x080fe8000001160e */
[----:B------:R-:W-:Y:S02]  /*51a0*/  ISETP.GE.OR P0, PT, R3, R12, P0 ;  /* 0x0000000c0300720c */ /* 0x000fe40000706670 */
[----:B------:R-:W-:Y:S05]  /*51b0*/  SEL R15, R9, R14, !P2 ;  /* 0x0000000e090f7207 */ /* 0x000fea0005000000 */
[----:B------:R-:W-:Y:S04]  /*51c0*/  IMAD.MOV R14, RZ, RZ, -R15 ;  /* 0x000000ffff0e7224 */ /* 0x000fe800078e0a0f */
[----:B------:R-:W-:Y:S02]  /*51d0*/  IMAD R14, R40, R14, R9 ;  /* 0x0000000e280e7224 */ /* 0x000fe400078e0209 */
[C---:B------:R-:W-:Y:S05]  /*51e0*/  @!P0 IMAD.HI.U32 R10, R3.reuse, R4, RZ ;  /* 0x00000004030a8227 */ /* 0x040fea00078e00ff */
[----:B------:R-:W-:Y:S04]  /*51f0*/  @!P0 SHF.R.U32.HI R10, RZ, R5, R10 ;  /* 0x00000005ff0a8219 */ /* 0x000fe8000001160a */
[----:B------:R-:W-:Y:S01]  /*5200*/  @!P0 SEL R0, R3, R10, !P2 ;  /* 0x0000000a03008207 */ /* 0x000fe20005000000 */
[----:B------:R-:W-:Y:S03]  /*5210*/  IMAD.MOV R10, RZ, RZ, -R3 ;  /* 0x000000ffff0a7224 */ /* 0x000fe600078e0a03 */
[----:B------:R-:W-:Y:S01]  /*5220*/  @!P0 IADD3 R15, PT, PT, R15, -R0, RZ ;  /* 0x800000000f0f8210 */ /* 0x000fe20007ffe0ff */
[----:B------:R-:W-:Y:S01]  /*5230*/  @!P0 IMAD R0, R11, R14, R0 ;  /* 0x0000000e0b008224 */ /* 0x000fe200078e0200 */
[----:B------:R-:W-:Y:S01]  /*5240*/  IADD3 R11, PT, PT, -R9, RZ, RZ ;  /* 0x000000ff090b7210 */ /* 0x000fe20007ffe1ff */
[----:B------:R-:W-:Y:S02]  /*5250*/  IMAD R13, R2, R10, R13 ;  /* 0x0000000a020d7224 */ /* 0x000fe400078e020d */
[----:B------:R-:W-:Y:S02]  /*5260*/  @!P0 IMAD R9, R15, R40, R3 ;  /* 0x000000280f098224 */ /* 0x000fe400078e0203 */
[----:B------:R-:W-:Y:S02]  /*5270*/  @!P0 IMAD.MOV.U32 R3, RZ, RZ, R0 ;  /* 0x000000ffff038224 */ /* 0x000fe400078e0000 */
[----:B------:R-:W-:Y:S02]  /*5280*/  IMAD R8, R6, R11, R8 ;  /* 0x0000000b06087224 */ /* 0x000fe400078e0208 */
[----:B------:R-:W-:Y:S02]  /*5290*/  IMAD R13, R3, R2, R13 ;  /* 0x00000002030d7224 */ /* 0x000fe400078e020d */
[----:B------:R-:W-:Y:S02]  /*52a0*/  IMAD R8, R9, R6, R8 ;  /* 0x0000000609087224 */ /* 0x000fe400078e0208 */
.L_x_100:
[----:B------:R-:W-:Y:S05]  /*52b0*/  BRA.U UP1, `(.L_x_101) ;  /* 0x0000000101107547 */ /* 0x000fea000b800000 */
[----:B------:R-:W-:Y:S04]  /*52c0*/  MOV R0, UR6 ;  /* 0x0000000600007c02 */ /* 0x000fe80008000f00 */
[----:B------:R-:W-:Y:S04]  /*52d0*/  SHF.L.U32 R3, R0, 0x1f, RZ ;  /* 0x0000001f00037819 */ /* 0x000fe800000006ff */
[----:B------:R-:W2:Y:S02]  /*52e0*/  SYNCS.PHASECHK.TRANS64.TRYWAIT P0, [UR7+0x248], R3 ;  /* 0x00024803ff0075a7 */ /* 0x000ea40008001107 */
[----:B--2---:R-:W-:Y:S05]  /*52f0*/  @!P0 BRA `(.L_x_102) ;  /* 0x0000004400088947 */ /* 0x004fea0003800000 */
.L_x_101:
[----:B------:R-:W-:Y:S02]  /*5300*/  R2UR UR19, R21 ;  /* 0x00000000151372ca */ /* 0x000fe400000e0000 */
[----:B------:R-:W-:Y:S02]  /*5310*/  R2UR UR18, R20 ;  /* 0x00000000141272ca */ /* 0x000fe400000e0000 */
[----:B------:R-:W-:Y:S02]  /*5320*/  ISETP.NE.U32.AND P2, PT, RZ, UR4, PT ;  /* 0x00000004ff007c0c */ /* 0x000fe4000bf45070 */
[----:B------:R-:W-:Y:S02]  /*5330*/  SHF.L.U32 R12, R31, 0x1f, RZ ;  /* 0x0000001f1f0c7819 */ /* 0x000fe400000006ff */
[----:B------:R-:W-:Y:S05]  /*5340*/  ISETP.NE.AND.EX P2, PT, RZ, UR5, PT, P2 ;  /* 0x00000005ff007c0c */ /* 0x000fea000bf45320 */
[----:B------:R-:W-:Y:S02]  /*5350*/  USHF.L.U32 UR19, UR19, 0x6, URZ ;  /* 0x0000000613137899 */ /* 0x000fe400080006ff */
[----:B------:R-:W-:Y:S01]  /*5360*/  USHF.L.U32 UR18, UR18, 0x7, URZ ;  /* 0x0000000712127899 */ /* 0x000fe200080006ff */
[----:B------:R-:W-:Y:S11]  /*5370*/  BRA.U !UP3, `(.L_x_103) ;  /* 0x000000010b347547 */ /* 0x000ff6000b800000 */
[----:B------:R-:W-:Y:S01]  /*5380*/  UPLOP3.LUT UP0, UPT, UPT, UPT, UP2, 0x80, 0x8 ;  /* 0x000000000008789c */ /* 0x000fe20003f0f020 */
[----:B--2---:R-:W-:Y:S02]  /*5390*/  HFMA2 R0, -RZ, RZ, 0, 5.9604644775390625e-08 ;  /* 0x00000001ff007431 */ /* 0x004fe400000001ff */
[----:B------:R-:W-:Y:S03]  /*53a0*/  IMAD.MOV.U32 R95, RZ, RZ, 0x1 ;  /* 0x00000001ff5f7424 */ /* 0x000fe600078e00ff */
[----:B------:R-:W-:Y:S05]  /*53b0*/  PLOP3.LUT P0, PT, PT, PT, UP0, 0x80, 0x8 ;  /* 0x000000000008781c */ /* 0x000fea0003f0f008 */
[----:B------:R-:W2:Y:S01]  /*53c0*/  @UP0 LDCU.64 UR10, c[0x0][0x888] ;  /* 0x00011100ff0a07ac */ /* 0x000ea20008000a00 */
[----:B------:R-:W-:Y:S07]  /*53d0*/  @UP0 UIMAD UR8, UR36, UR4, URZ ;  /* 0x00000004240802a4 */ /* 0x000fee000f8e02ff */
[----:B------:R-:W-:Y:S01]  /*53e0*/  @!P0 PRMT R95, R0, 0x7610, R95 ;  /* 0x00007610005f8816 */ /* 0x000fe2000000005f */
[----:B--2---:R-:W-:Y:S03]  /*53f0*/  @UP0 UIMAD.WIDE UR10, UR8, 0x4, UR10 ;  /* 0x00000004080a08a5 */ /* 0x004fe6000f8e020a */
[----:B------:R-:W2:Y:S03]  /*5400*/  @!UP0 LDCU UR8, c[0x0][0x880] ;  /* 0x00011000ff0887ac */ /* 0x000ea60008000800 */
[----:B------:R-:W-:Y:S01]  /*5410*/  IMAD.U32 R10, RZ, RZ, UR10 ;  /* 0x0000000aff0a7e24 */ /* 0x000fe2000f8e00ff */
[----:B------:R-:W-:Y:S05]  /*5420*/  MOV R11, UR11 ;  /* 0x0000000b000b7c02 */ /* 0x000fea0008000f00 */
[----:B-----5:R3:W5:Y:S02]  /*5430*/  @P0 LDG.E R49, desc[UR46][R10.64] ;  /* 0x0000002e0a310981 */ /* 0x020764000c1e1900 */
[----:B--23--:R-:W-:Y:S07]  /*5440*/  @!P0 IMAD.U32 R49, RZ, RZ, UR8 ;  /* 0x00000008ff318e24 */ /* 0x00cfee000f8e00ff */
.L_x_103:
[----:B-----5:R-:W-:Y:S01]  /*5450*/  @!P2 FSETP.EQ.AND P0, PT, R49, RZ, PT ;  /* 0x000000ff3100a20b */ /* 0x020fe20003f02000 */
[----:B------:R-:W-:Y:S01]  /*5460*/  @!UPT UIADD3 URZ, UPT, UPT, URZ, URZ, URZ ;  /* 0x000000fffffff290 */ /* 0x000fe2000fffe0ff */
[----:B------:R-:W-:Y:S11]  /*5470*/  @!P2 BRA `(.L_x_104) ;  /* 0x000000000014a947 */ /* 0x000ff60003800000 */
[----:B------:R-:W-:Y:S02]  /*5480*/  LOP3.LUT P2, RZ, R95, 0xff, RZ, 0xc0, !PT ;  /* 0x000000ff5fff7812 */ /* 0x000fe4000784c0ff */
[----:B------:R-:W-:Y:S04]  /*5490*/  PLOP3.LUT P0, PT, PT, PT, UP0, 0x80, 0x8 ;  /* 0x000000000008781c */ /* 0x000fe80003f0f008 */
[----:B------:R-:W-:Y:S07]  /*54a0*/  PLOP3.LUT P0, PT, P0, PT, PT, 0x8, 0x80 ;  /* 0x000000000080781c */ /* 0x000fee000070e170 */
[----:B------:R-:W-:Y:S11]  /*54b0*/  @P2 FSETP.EQ.AND P0, PT, R49, RZ, PT ;  /* 0x000000ff3100220b */ /* 0x000ff60003f02000 */
[----:B------:R-:W-:Y:S02]  /*54c0*/  @!UPT UIADD3 URZ, UPT, UPT, URZ, URZ, URZ ;  /* 0x000000fffffff290 */ /* 0x000fe4000fffe0ff */
.L_x_104:
[----:B------:R-:W3:Y:S01]  /*54d0*/  SYNCS.PHASECHK.TRANS64.TRYWAIT P2, [UR7+0x230], R12 ;  /* 0x0002300cff0075a7 */ /* 0x000ee20008041107 */
[----:B------:R-:W-:Y:S04]  /*54e0*/  ELECT P4, URZ, PT ;  /* 0x0000000000ff782f */ /* 0x000fe80003880000 */
[----:B------:R-:W-:Y:S11]  /*54f0*/  PLOP3.LUT P4, PT, P0, P4, PT, 0xf2, 0x2f ;  /* 0x00000000002f781c */ /* 0x000ff60000789e72 */
[----:B------:R-:W-:Y:S02]  /*5500*/  @!UPT UIADD3 URZ, UPT, UPT, URZ, URZ, URZ ;  /* 0x000000fffffff290 */ /* 0x000fe4000fffe0ff */
[----:B-1----:R-:W-:Y:S05]  /*5510*/  @!P4 IADD3 R21, P0, PT, R32, 0x580, RZ ;  /* 0x000005802015c810 */ /* 0x002fea0007f1e0ff */
[----:B------:R-:W-:Y:S01]  /*5520*/  @!P4 IMAD.X R20, RZ, RZ, R33, P0 ;  /* 0x000000ffff14c224 */ /* 0x000fe200000e0621 */
[----:B---3--:R-:W-:Y:S07]  /*5530*/  @!P2 BRA `(.L_x_105) ;  /* 0x000000400090a947 */ /* 0x008fee0003800000 */
.L_x_226:
[----:B------:R-:W3:Y:S01]  /*5540*/  LDC.64 R14, c[0x0][0xb10] ;  /* 0x0002c400ff0e7b82 */ /* 0x000ee20000000a00 */
[----:B------:R-:W-:Y:S01]  /*5550*/  @!P4 R2UR UR8, R20 ;  /* 0x000000001408c2ca */ /* 0x000fe200000e0000 */
[----:B------:R-:W-:Y:S01]  /*5560*/  VOTEU.ALL UP1, P4 ;  /* 0x0000000000ff7886 */ /* 0x000fe20002020000 */
[----:B------:R-:W-:Y:S01]  /*5570*/  @!P4 R2UR UR9, R21 ;  /* 0x000000001509c2ca */ /* 0x000fe200000e0000 */
[----:B------:R-:W-:Y:S01]  /*5580*/  UMOV UR10, 0x0 ;  /* 0x00000000000a7882 */ /* 0x000fe20000000000 */
[----:B------:R-:W-:Y:S03]  /*5590*/  UMOV UR11, 0x10000000 ;  /* 0x10000000000b7882 */ /* 0x000fe60000000000 */
[----:B------:R-:W5:Y:S01]  /*55a0*/  LDC.64 R10, c[0x0][0xb18] ;  /* 0x0002c600ff0a7b82 */ /* 0x000f620000000a00 */
[----:B------:R-:W-:Y:S01]  /*55b0*/  @!UP1 UIADD3 UR16, UPT, UPT, UR7, 0x400, URZ ;  /* 0x0000040007109890 */ /* 0x000fe2000fffe0ff */
[----:B------:R-:W-:Y:S01]  /*55c0*/  @P3 SHF.R.U32.HI R28, RZ, 0x10, R25 ;  /* 0x00000010ff1c3819 */ /* 0x000fe20000011619 */
[----:B------:R-:W-:Y:S01]  /*55d0*/  VOTEU.ALL UP1, P4 ;  /* 0x0000000000ff7886 */ /* 0x000fe20002020000 */
[----:B------:R-:W-:Y:S01]  /*55e0*/  UMOV UR20, UR36 ;  /* 0x0000002400147c82 */ /* 0x000fe20008000000 */
[----:B------:R-:W-:Y:S03]  /*55f0*/  VIADD R30, R30, 0x1 ;  /* 0x000000011e1e7836 */ /* 0x000fe60000000000 */
[----:B--2---:R-:W2:Y:S01]  /*5600*/  @!P1 LDC R0, c[0x0][0xb20] ;  /* 0x0002c800ff009b82 */ /* 0x004ea20000000800 */
[----:B------:R-:W-:Y:S01]  /*5610*/  IMAD.U32 R21, RZ, RZ, UR8 ;  /* 0x00000008ff157e24 */ /* 0x000fe2000f8e00ff */
[----:B------:R-:W-:Y:S06]  /*5620*/  UPRMT UR8, UR37, 0x654, UR17 ;  /* 0x0000065425087896 */ /* 0x000fec0008000011 */
[----:B-1----:R-:W1:Y:S01]  /*5630*/  @!P1 LDC R3, c[0x0][0xb0c] ;  /* 0x0002c300ff039b82 */ /* 0x002e620000000800 */
[----:B------:R-:W-:Y:S01]  /*5640*/  IMAD.U32 R20, RZ, RZ, UR9 ;  /* 0x00000009ff147e24 */ /* 0x000fe2000f8e00ff */
[----:B------:R-:W-:Y:S04]  /*5650*/  @!P4 R2UR UR15, R21 ;  /* 0x00000000150fc2ca */ /* 0x000fe800000e0000 */
[----:B------:R-:W-:Y:S01]  /*5660*/  @!P4 R2UR UR14, R20 ;  /* 0x00000000140ec2ca */ /* 0x000fe200000e0000 */
[----:B------:R-:W-:Y:S11]  /*5670*/  @!P4 IMAD.MOV.U32 R20, RZ, RZ, 0x1000 ;  /* 0x00001000ff14c424 */ /* 0x000ff600078e00ff */
[----:B------:R-:W-:Y:S01]  /*5680*/  @!UPT UIADD3 URZ, UPT, UPT, URZ, URZ, URZ ;  /* 0x000000fffffff290 */ /* 0x000fe2000fffe0ff */
[----:B------:R1:W-:Y:S01]  /*5690*/  @!UP1 UTMALDG.3D [UR16], [UR14], desc[UR10] ;  /* 0x00000a100e0095b4 */ /* 0x0003e20008011000 */
[----:B------:R1:W-:Y:S02]  /*56a0*/  @!P4 SYNCS.ARRIVE.TRANS64.RED.A0TR RZ, [UR7+0x220], R20 ;  /* 0x00022014ffffc9a7 */ /* 0x0003e40008300407 */
[----:B-1----:R-:W-:Y:S01]  /*56b0*/  @!P1 ISETP.NE.AND P2, PT, R3, 0x1, PT ;  /* 0x000000010300980c */ /* 0x002fe20003f45270 */
[C---:B---3--:R-:W-:Y:S01]  /*56c0*/  @!P1 IMAD.HI.U32 R14, R13.reuse, R14, RZ ;  /* 0x0000000e0d0e9227 */ /* 0x048fe200078e00ff */
[----:B-----5:R-:W-:Y:S03]  /*56d0*/  @!P1 ISETP.NE.AND P0, PT, R10, 0x1, PT ;  /* 0x000000010a00980c */ /* 0x020fe60003f05270 */
[C---:B------:R-:W-:Y:S01]  /*56e0*/  @!P1 IMAD.HI.U32 R11, R8.reuse, R11, RZ ;  /* 0x0000000b080b9227 */ /* 0x040fe200078e00ff */
[----:B------:R-:W-:Y:S04]  /*56f0*/  @!P1 SHF.R.U32.HI R14, RZ, R15, R14 ;  /* 0x0000000fff0e9219 */ /* 0x000fe8000001160e */
[----:B--2---:R-:W-:Y:S01]  /*5700*/  @!P1 SHF.R.U32.HI R9, RZ, R0, R11 ;  /* 0x00000000ff099219 */ /* 0x004fe2000001160b */
[----:B------:R-:W-:Y:S01]  /*5710*/  SYNCS.ARRIVE.TRANS64.RED.A1T0 RZ, [UR8], RZ ;  /* 0x000000ffffff79a7 */ /* 0x000fe20008100408 */
[----:B------:R-:W-:Y:S02]  /*5720*/  @!P1 SEL R14, R13, R14, !P2 ;  /* 0x0000000e0d0e9207 */ /* 0x000fe40005000000 */
[----:B------:R-:W-:Y:S01]  /*5730*/  @!P1 SEL R9, R8, R9, !P0 ;  /* 0x0000000908099207 */ /* 0x000fe20004000000 */
[----:B------:R-:W1:Y:S04]  /*5740*/  SYNCS.PHASECHK.TRANS64.TRYWAIT P5, [UR7+0x238], R12 ;  /* 0x0002380cff0075a7 */ /* 0x000e6800080a1107 */
[----:B------:R-:W-:Y:S02]  /*5750*/  @!P1 IMAD.IADD R0, R9, 0x1, -R14 ;  /* 0x0000000109009824 */ /* 0x000fe400078e0a0e */
[----:B------:R-:W-:Y:S02]  /*5760*/  @!P1 IMAD.IADD R9, R14, 0x1, -R9 ;  /* 0x000000010e099824 */ /* 0x000fe400078e0a09 */
[----:B------:R-:W-:Y:S02]  /*5770*/  @!P1 IMAD R13, R0, R3, R13 ;  /* 0x00000003000d9224 */ /* 0x000fe400078e020d */
[----:B------:R-:W-:Y:S01]  /*5780*/  @!P1 IMAD R8, R9, R10, R8 ;  /* 0x0000000a09089224 */ /* 0x000fe200078e0208 */
[----:B-1----:R-:W-:Y:S06]  /*5790*/  @!P5 BRA `(.L_x_106) ;  /* 0x000000400010d947 */ /* 0x002fec0003800000 */
.L_x_228:
[----:B-1----:R-:W-:Y:S01]  /*57a0*/  @!P4 IADD3 R3, P0, PT, R32, 0x580, RZ ;  /* 0x000005802003c810 */ /* 0x002fe20007f1e0ff */
[----:B------:R-:W-:Y:S01]  /*57b0*/  VOTEU.ALL UP1, P4 ;  /* 0x0000000000ff7886 */ /* 0x000fe20002020000 */
[----:B------:R-:W-:Y:S01]  /*57c0*/  UMOV UR20, 0x0 ;  /* 0x0000000000147882 */ /* 0x000fe20000000000 */
[----:B------:R-:W-:Y:S01]  /*57d0*/  UMOV UR21, 0x10000000 ;  /* 0x1000000000157882 */ /* 0x000fe20000000000 */
[----:B------:R-:W-:Y:S01]  /*57e0*/  @!P4 R2UR UR9, R3 ;  /* 0x000000000309c2ca */ /* 0x000fe200000e0000 */
[----:B------:R-:W-:Y:S01]  /*57f0*/  @!P4 IMAD.X R0, RZ, RZ, R33, P0 ;  /* 0x000000ffff00c224 */ /* 0x000fe200000e0621 */
[----:B------:R-:W-:Y:S01]  /*5800*/  @!UP1 UIADD3 UR10, UPT, UPT, UR18, 0x40, URZ ;  /* 0x00000040120a9890 */ /* 0x000fe2000fffe0ff */
[----:B------:R-:W-:Y:S01]  /*5810*/  ISETP.NE.AND P0, PT, R30, 0x2, PT ;  /* 0x000000021e00780c */ /* 0x000fe20003f05270 */
[----:B------:R-:W-:Y:S01]  /*5820*/  UMOV UR11, UR19 ;  /* 0x00000013000b7c82 */ /* 0x000fe20008000000 */
[----:B------:R-:W-:Y:S01]  /*5830*/  UMOV UR12, UR36 ;  /* 0x00000024000c7c82 */ /* 0x000fe20008000000 */
[----:B------:R-:W-:Y:S01]  /*5840*/  @!P4 R2UR UR8, R0 ;  /* 0x000000000008c2ca */ /* 0x000fe200000e0000 */
[----:B------:R-:W-:Y:S01]  /*5850*/  IMAD.IADD R20, R8, 0x1, R94 ;  /* 0x0000000108147824 */ /* 0x000fe200078e025e */
[----:B------:R-:W-:Y:S01]  /*5860*/  @P3 R2UR UR36, R28 ;  /* 0x000000001c2432ca */ /* 0x000fe200000e0000 */
[----:B------:R-:W-:Y:S01]  /*5870*/  IMAD.IADD R21, R13, 0x1, R96 ;  /* 0x000000010d157824 */ /* 0x000fe200078e0260 */
[----:B------:R-:W-:Y:S02]  /*5880*/  SEL R0, RZ, 0x1, P0 ;  /* 0x00000001ff007807 */ /* 0x000fe40000000000 */
[----:B------:R-:W-:Y:S01]  /*5890*/  LOP3.LUT R31, R31, 0x1, RZ, 0x3c, !PT ;  /* 0x000000011f1f7812 */ /* 0x000fe200078e3cff */
[----:B------:R-:W-:Y:S01]  /*58a0*/  IMAD.U32 R10, RZ, RZ, UR9 ;  /* 0x00000009ff0a7e24 */ /* 0x000fe2000f8e00ff */
[----:B------:R-:W-:Y:S01]  /*58b0*/  @!UP1 UIADD3 UR9, UPT, UPT, UR7, 0x228, URZ ;  /* 0x0000022807099890 */ /* 0x000fe2000fffe0ff */
[----:B------:R-:W-:Y:S02]  /*58c0*/  LOP3.LUT R29, R29, R0, RZ, 0x3c, !PT ;  /* 0x000000001d1d7212 */ /* 0x000fe400078e3cff */
[----:B------:R-:W-:Y:S02]  /*58d0*/  SEL R30, R30, RZ, P0 ;  /* 0x000000ff1e1e7207 */ /* 0x000fe40000000000 */
[----:B------:R-:W-:Y:S01]  /*58e0*/  IMAD.U32 R11, RZ, RZ, UR8 ;  /* 0x00000008ff0b7e24 */ /* 0x000fe2000f8e00ff */
[----:B------:R-:W-:Y:S01]  /*58f0*/  @!P4 R2UR UR14, R10 ;  /* 0x000000000a0ec2ca */ /* 0x000fe200000e0000 */
[----:B------:R-:W-:Y:S01]  /*5900*/  @!UP1 UIADD3 UR8, UPT, UPT, UR7, 0x1400, URZ ;  /* 0x0000140007089890 */ /* 0x000fe2000fffe0ff */
[----:B------:R-:W-:Y:S02]  /*5910*/  VOTEU.ALL UP1, P4 ;  /* 0x0000000000ff7886 */ /* 0x000fe40002020000 */
[----:B------:R-:W-:Y:S11]  /*5920*/  @!P4 R2UR UR15, R11 ;  /* 0x000000000b0fc2ca */ /* 0x000ff600000e0000 */
[----:B------:R-:W-:Y:S02]  /*5930*/  @!UPT UIADD3 URZ, UPT, UPT, URZ, URZ, URZ ;  /* 0x000000fffffff290 */ /* 0x000fe4000fffe0ff */
[----:B------:R2:W-:Y:S01]  /*5940*/  @!UP1 UTMALDG.3D [UR8], [UR14], desc[UR20] ;  /* 0x000014080e0095b4 */ /* 0x0005e20008011000 */
[----:B------:R2:W-:Y:S01]  /*5950*/  @!P4 SYNCS.ARRIVE.TRANS64.RED.A0TR RZ, [UR7+0x228], R23 ;  /* 0x00022817ffffc9a7 */ /* 0x0005e20008300407 */
[----:B------:R-:W-:Y:S01]  /*5960*/  UPLOP3.LUT UP1, UPT, UPT, UPT, UPT, 0x80, 0x8 ;  /* 0x000000000008789c */ /* 0x000fe20003f2f070 */
[----:B------:R-:W-:Y:S01]  /*5970*/  SYNCS.ARRIVE.TRANS64.RED.A1T0 RZ, [UR13], RZ ;  /* 0x000000ffffff79a7 */ /* 0x000fe2000810040d */
[----:B------:R-:W-:Y:S09]  /*5980*/  @P3 BRA `(.L_x_107) ;  /* 0xfffffff400503947 */ /* 0x000ff2000383ffff */
[----:B------:R-:W-:-:S04]  /*5990*/  SHF.L.U32 R3, R31, 0x1f, RZ ;  /* 0x0000001f1f037819 */ /* 0x000fc800000006ff */
[----:B------:R-:W1:Y:S02]  /*59a0*/  SYNCS.PHASECHK.TRANS64.TRYWAIT P0, [UR7+0x230], R3 ;  /* 0x00023003ff0075a7 */ /* 0x000e640008001107 */
[----:B-1----:R-:W-:Y:S05]  /*59b0*/  @!P0 BRA `(.L_x_108) ;  /* 0x0000003c00a08947 */ /* 0x002fea0003800000 */
.L_x_230:
[----:B-1----:R-:W-:-:S07]  /*59c0*/  MOV R0, UR7 ;  /* 0x0000000700007c02 */ /* 0x002fce0008000f00 */
.L_x_109:
[----:B-1----:R-:W-:-:S04]  /*59d0*/  SHF.L.U32 R3, R31, 0x1f, RZ ;  /* 0x0000001f1f037819 */ /* 0x002fc800000006ff */
[----:B------:R1:W3:Y:S03]  /*59e0*/  SYNCS.PHASECHK.TRANS64.TRYWAIT P0, [R0+URZ+0x238], R3 ;  /* 0x00023803000075a7 */ /* 0x0002e600080011ff */
[----:B---3--:R-:W-:Y:S05]  /*59f0*/  @!P0 NANOSLEEP.SYNCS 0x989680 ;  /* 0x009896800000895d */ /* 0x008fea0003900000 */
[----:B------:R-:W3:Y:S02]  /*5a00*/  @!P0 SYNCS.PHASECHK.TRANS64 P0, [R0+URZ+0x238], R3 ;  /* 0x00023803000085a7 */ /* 0x000ee400080010ff */
[----:B--23--:R-:W-:Y:S05]  /*5a10*/  @P0 EXIT ;  /* 0x000000000000094d */ /* 0x00cfea0003800000 */
[----:B------:R-:W-:Y:S05]  /*5a20*/  BRA `(.L_x_109) ;  /* 0xfffffffc00e87947 */ /* 0x000fea000383ffff */
.L_x_98:
[----:B------:R-:W-:-:S06]  /*5a30*/  UISETP.GE.AND UP1, UPT, UR8, 0x4, UPT ;  /* 0x000000040800788c */ /* 0x000fcc000bf26270 */
[----:B------:R-:W-:-:S13]  /*5a40*/  PLOP3.LUT P0, PT, PT, PT, UP1, 0x80, 0x8 ;  /* 0x000000000008781c */ /* 0x000fda0003f0f018 */
[----:B------:R-:W-:Y:S05]  /*5a50*/  @!P0 EXIT ;  /* 0x000000000000894d */ /* 0x000fea0003800000 */
[----:B------:R-:W-:Y:S01]  /*5a60*/  BAR.SYNC.DEFER_BLOCKING 0x6, 0xa0 ;  /* 0x0182800000007b1d */ /* 0x000fe20000010000 */
[C---:B------:R-:W-:Y:S01]  /*5a70*/  IMAD.SHL.U32 R7, R108.reuse, 0x40, RZ ;  /* 0x000000406c077824 */ /* 0x040fe200078e00ff */
[C---:B------:R-:W-:Y:S01]  /*5a80*/  LOP3.LUT R110, R108.reuse, 0x60, RZ, 0xc0, !PT ;  /* 0x000000606c6e7812 */ /* 0x040fe200078ec0ff */
[C---:B------:R-:W-:Y:S01]  /*5a90*/  IMAD.SHL.U32 R100, R108.reuse, 0x20, RZ ;  /* 0x000000206c647824 */ /* 0x040fe200078e00ff */
[----:B------:R-:W-:Y:S01]  /*5aa0*/  CS2R R106, SRZ ;  /* 0x00000000006a7805 */ /* 0x000fe2000001ff00 */
[C---:B------:R-:W-:Y:S01]  /*5ab0*/  IMAD.SHL.U32 R0, R108.reuse, 0x2, RZ ;  /* 0x000000026c007824 */ /* 0x040fe200078e00ff */
[----:B------:R-:W-:Y:S02]  /*5ac0*/  UMOV UR49, 0x400 ;  /* 0x0000040000317882 */ /* 0x000fe40000000000 */
[----:B------:R-:W1:Y:S01]  /*5ad0*/  LDC R99, c[0x0][0x370] ;  /* 0x0000dc00ff637b82 */ /* 0x000e620000000800 */
[----:B------:R-:W-:Y:S01]  /*5ae0*/  ULEA UR49, UR37, UR49, 0x18 ;  /* 0x0000003125317291 */ /* 0x000fe2000f8ec0ff */
[----:B------:R-:W-:Y:S01]  /*5af0*/  LOP3.LUT R5, R7, 0x180, RZ, 0xc0, !PT ;  /* 0x0000018007057812 */ /* 0x000fe200078ec0ff */
[----:B------:R-:W-:Y:S01]  /*5b00*/  IMAD.U32 R46, R108, 0x10000, RZ ;  /* 0x000100006c2e7824 */ /* 0x000fe200078e00ff */
[----:B------:R-:W-:Y:S01]  /*5b10*/  LOP3.LUT R100, R100, 0xc00, RZ, 0xc0, !PT ;  /* 0x00000c0064647812 */ /* 0x000fe200078ec0ff */
[----:B------:R-:W-:Y:S01]  /*5b20*/  UIADD3 UR4, UPT, UPT, UR49, 0x2400, URZ ;  /* 0x0000240031047890 */ /* 0x000fe2000fffe0ff */
[----:B------:R-:W-:Y:S01]  /*5b30*/  LOP3.LUT R0, R5, 0x20, R0, 0xf8, !PT ;  /* 0x0000002005007812 */ /* 0x000fe200078ef800 */
[----:B------:R-:W-:Y:S01]  /*5b40*/  IMAD.SHL.U32 R5, R108, 0x8, RZ ;  /* 0x000000086c057824 */ /* 0x000fe200078e00ff */
[----:B------:R-:W2:Y:S01]  /*5b50*/  LDC R42, c[0x0][0xb0c] ;  /* 0x0002c300ff2a7b82 */ /* 0x000ea20000000800 */
[----:B------:R-:W-:Y:S01]  /*5b60*/  LOP3.LUT R100, R100, 0x40, R7, 0xf8, !PT ;  /* 0x0000004064647812 */ /* 0x000fe200078ef807 */
[----:B------:R-:W-:Y:S01]  /*5b70*/  IMAD.MOV.U32 R44, RZ, RZ, RZ ;  /* 0x000000ffff2c7224 */ /* 0x000fe200078e00ff */
[----:B------:R-:W-:Y:S01]  /*5b80*/  LOP3.LUT R46, R46, 0x600000, RZ, 0xc0, !PT ;  /* 0x006000002e2e7812 */ /* 0x000fe200078ec0ff */
[----:B------:R-:W-:Y:S01]  /*5b90*/  IMAD.MOV.U32 R112, RZ, RZ, RZ ;  /* 0x000000ffff707224 */ /* 0x000fe200078e00ff */
[----:B------:R-:W-:-:S02]  /*5ba0*/  LOP3.LUT R108, R108, 0x2, RZ, 0xc0, !PT ;  /* 0x000000026c6c7812 */ /* 0x000fc400078ec0ff */
[----:B------:R-:W-:Y:S02]  /*5bb0*/  CS2R R104, SRZ ;  /* 0x0000000000687805 */ /* 0x000fe4000001ff00 */
[----:B------:R-:W-:Y:S01]  /*5bc0*/  LOP3.LUT R5, R0, 0x30, R5, 0x78, !PT ;  /* 0x0000003000057812 */ /* 0x000fe200078e7805 */
[----:B------:R-:W4:Y:S01]  /*5bd0*/  LDC R97, c[0x0][0xb20] ;  /* 0x0002c800ff617b82 */ /* 0x000f220000000800 */
[----:B------:R-:W3:Y:S01]  /*5be0*/  LDS R3, [UR49+0x300] ;  /* 0x00030031ff037984 */ /* 0x000ee20008000800 */
[----:B------:R-:W-:Y:S01]  /*5bf0*/  LOP3.LUT R100, R100, 0x200, R7, 0xf8, !PT ;  /* 0x0000020064647812 */ /* 0x000fe200078ef807 */
[----:B------:R-:W-:Y:S01]  /*5c00*/  IMAD.MOV R102, RZ, RZ, -R108 ;  /* 0x000000ffff667224 */ /* 0x000fe200078e0a6c */
[----:B------:R-:W1:Y:S01]  /*5c10*/  LDCU.64 UR52, c[0x0][0x348] ;  /* 0x00006900ff3477ac */ /* 0x000e620008000a00 */
[----:B------:R-:W-:Y:S01]  /*5c20*/  IMAD.U32 R109, RZ, RZ, UR4 ;  /* 0x00000004ff6d7e24 */ /* 0x000fe2000f8e00ff */
[----:B------:R-:W-:Y:S02]  /*5c30*/  LOP3.LUT R100, R100, R5, RZ, 0xfc, !PT ;  /* 0x0000000564647212 */ /* 0x000fe400078efcff */
[----:B------:R-:W1:Y:S01]  /*5c40*/  LDC R41, c[0x0][0xb30] ;  /* 0x0002cc00ff297b82 */ /* 0x000e620000000800 */
[----:B------:R-:W1:Y:S01]  /*5c50*/  LDCU.64 UR38, c[0x0][0x888] ;  /* 0x00011100ff2677ac */ /* 0x000e620008000a00 */
[----:B------:R-:W1:Y:S06]  /*5c60*/  LDCU.64 UR44, c[0x0][0x890] ;  /* 0x00011200ff2c77ac */ /* 0x000e6c0008000a00 */
[----:B------:R-:W1:Y:S01]  /*5c70*/  LDC.64 R92, c[0x0][0xb10] ;  /* 0x0002c400ff5c7b82 */ /* 0x000e620000000a00 */
[----:B------:R-:W-:-:S07]  /*5c80*/  UIADD3 UR48, UPT, UPT, UR49, 0x400, URZ ;  /* 0x0000040031307890 */ /* 0x000fce000fffe0ff */
[----:B------:R-:W1:Y:S08]  /*5c90*/  LDC.64 R38, c[0x0][0xb18] ;  /* 0x0002c600ff267b82 */ /* 0x000e700000000a00 */
[----:B------:R-:W1:Y:S08]  /*5ca0*/  LDC.64 R36, c[0x0][0xb28] ;  /* 0x0002ca00ff247b82 */ /* 0x000e700000000a00 */
[----:B------:R-:W1:Y:S01]  /*5cb0*/  LDC.64 R90, c[0x0][0x8b0] ;  /* 0x00022c00ff5a7b82 */ /* 0x000e620000000a00 */
[----:B---3--:R-:W-:-:S07]  /*5cc0*/  IMAD.IADD R46, R3, 0x1, R46 ;  /* 0x00000001032e7824 */ /* 0x008fce00078e022e */
[----:B------:R-:W3:Y:S08]  /*5cd0*/  LDC.64 R88, c[0x0][0x8a8] ;  /* 0x00022a00ff587b82 */ /* 0x000ef00000000a00 */
[----:B--2-4-:R-:W1:Y:S02]  /*5ce0*/  LDC R98, c[0x0][0x374] ;  /* 0x0000dd00ff627b82 */ /* 0x014e640000000800 */
.L_x_135:
[----:B------:R-:W-:Y:S02]  /*5cf0*/  LEA R0, R112, UR49, 0x3 ;  /* 0x0000003170007c11 */ /* 0x000fe4000f8e18ff */
[----:B------:R-:W-:Y:S02]  /*5d00*/  SHF.L.U32 R3, R106, 0x1f, RZ ;  /* 0x0000001f6a037819 */ /* 0x000fe400000006ff */
[----:B------:R-:W-:Y:S02]  /*5d10*/  LEA R16, R112, UR49, 0x4 ;  /* 0x0000003170107c11 */ /* 0x000fe4000f8e20ff */
[----:B------:R-:W2:Y:S02]  /*5d20*/  SYNCS.PHASECHK.TRANS64.TRYWAIT P0, [R0+URZ+0x250], R3 ;  /* 0x00025003000075a7 */ /* 0x000ea400080011ff */
[----:B-12---:R-:W-:Y:S05]  /*5d30*/  @!P0 BRA `(.L_x_110) ;  /* 0x0000003800d88947 */ /* 0x006fea0003800000 */
.L_x_231:
[----:B------:R-:W4:Y:S01]  /*5d40*/  LDC.64 R12, c[0x0][0xb10] ;  /* 0x0002c400ff0c7b82 */ /* 0x000f220000000a00 */
[----:B------:R-:W3:Y:S01]  /*5d50*/  LDS.128 R16, [R16+0x2e0] ;  /* 0x0002e00010107984 */ /* 0x000ee20000000c00 */
[----:B-1----:R-:W-:Y:S01]  /*5d60*/  ISETP.NE.AND P1, PT, R41, 0x1, PT ;  /* 0x000000012900780c */ /* 0x002fe20003f25270 */
[----:B--2---:R-:W-:Y:S01]  /*5d70*/  VIADD R0, R0, 0x260 ;  /* 0x0000026000007836 */ /* 0x004fe20000000000 */
[----:B------:R-:W-:Y:S04]  /*5d80*/  ISETP.GE.AND P0, PT, R40, 0x1, PT ;  /* 0x000000012800780c */ /* 0x000fe80003f06270 */
[----:B------:R-:W1:Y:S01]  /*5d90*/  LDC.64 R10, c[0x0][0xb18] ;  /* 0x0002c600ff0a7b82 */ /* 0x000e620000000a00 */
[----:B------:R-:W-:Y:S01]  /*5da0*/  PRMT R0, RZ, 0x654, R0 ;  /* 0x00000654ff007816 */ /* 0x000fe20000000000 */
[----:B------:R-:W-:Y:S01]  /*5db0*/  @!PT LDS RZ, [RZ] ;  /* 0x00000000fffff984 */ /* 0x000fe20000000800 */
[----:B------:R-:W-:Y:S01]  /*5dc0*/  @!PT LDS RZ, [RZ] ;  /* 0x00000000fffff984 */ /* 0x000fe20000000800 */
[----:B------:R-:W-:Y:S01]  /*5dd0*/  @!PT LDS RZ, [RZ] ;  /* 0x00000000fffff984 */ /* 0x000fe20000000800 */
[----:B------:R-:W-:Y:S01]  /*5de0*/  @!PT LDS RZ, [RZ] ;  /* 0x00000000fffff984 */ /* 0x000fe20000000800 */
[----:B------:R2:W-:Y:S06]  /*5df0*/  MEMBAR.ALL.CTA ;  /* 0x0000000000007992 */ /* 0x0005ec0000008000 */
[----:B--2---:R-:W2:Y:S01]  /*5e00*/  FENCE.VIEW.ASYNC.S ;  /* 0x00000000000073c6 */ /* 0x004ea20000000000 */
[----:B------:R-:W1:Y:S08]  /*5e10*/  @!P1 LDC R14, c[0x0][0xb20] ;  /* 0x0002c800ff0e9b82 */ /* 0x000e700000000800 */
[----:B------:R-:W1:Y:S01]  /*5e20*/  @!P1 LDC R9, c[0x0][0xb0c] ;  /* 0x0002c300ff099b82 */ /* 0x000e620000000800 */
[----:B--2---:R2:W-:Y:S01]  /*5e30*/  SYNCS.ARRIVE.TRANS64.RED.A1T0 RZ, [R0+URZ], RZ ;  /* 0x000000ff00ff79a7 */ /* 0x0045e200081004ff */
[----:B---3--:R-:W-:Y:S04]  /*5e40*/  LOP3.LUT P4, RZ, R18, 0x1, RZ, 0xc0, !PT ;  /* 0x0000000112ff7812 */ /* 0x008fe8000788c0ff */
[----:B------:R-:W-:Y:S09]  /*5e50*/  P2R R111, PR, RZ, 0x10 ;  /* 0x00000010ff6f7803 */ /* 0x000ff20000000000 */
[----:B------:R-:W-:Y:S02]  /*5e60*/  @P4 MOV R45, R16 ;  /* 0x00000010002d4202 */ /* 0x000fe40000000f00 */
[----:B------:R-:W-:Y:S01]  /*5e70*/  @P4 LOP3.LUT R43, R17, 0xffff, RZ, 0xc0, !PT ;  /* 0x0000ffff112b4812 */ /* 0x000fe200078ec0ff */
[----:B--2-4-:R-:W-:Y:S06]  /*5e80*/  @!P0 BRA `(.L_x_111) ;  /* 0x0000000000a48947 */ /* 0x014fec0003800000 */
[----:B------:R-:W-:Y:S01]  /*5e90*/  IMAD.HI.U32 R24, R98, R39, RZ ;  /* 0x0000002762187227 */ /* 0x000fe200078e00ff */
[----:B------:R-:W-:Y:S02]  /*5ea0*/  ISETP.NE.AND P0, PT, R38, 0x1, PT ;  /* 0x000000012600780c */ /* 0x000fe40003f05270 */
[----:B------:R-:W-:Y:S01]  /*5eb0*/  ISETP.NE.AND P2, PT, R40, 0x1, PT ;  /* 0x000000012800780c */ /* 0x000fe20003f45270 */
[-C--:B------:R-:W-:Y:S01]  /*5ec0*/  IMAD.HI.U32 R22, R99, R92.reuse, RZ ;  /* 0x0000005c63167227 */ /* 0x080fe200078e00ff */
[----:B------:R-:W-:Y:S02]  /*5ed0*/  SHF.R.U32.HI R23, RZ, R97, R24 ;  /* 0x00000061ff177219 */ /* 0x000fe40000011618 */
[----:B------:R-:W-:Y:S01]  /*5ee0*/  ISETP.NE.AND P3, PT, R42, 0x1, PT ;  /* 0x000000012a00780c */ /* 0x000fe20003f65270 */
[----:B------:R-:W-:Y:S01]  /*5ef0*/  IMAD.HI.U32 R28, R43, R39, RZ ;  /* 0x000000272b1c7227 */ /* 0x000fe200078e00ff */
[----:B------:R-:W-:Y:S02]  /*5f00*/  SHF.R.U32.HI R22, RZ, R93, R22 ;  /* 0x0000005dff167219 */ /* 0x000fe40000011616 */
[----:B------:R-:W-:Y:S01]  /*5f10*/  SEL R3, R98, R23, !P0 ;  /* 0x0000001762037207 */ /* 0x000fe20004000000 */
[----:B------:R-:W-:Y:S01]  /*5f20*/  IMAD.HI.U32 R26, R45, R92, RZ ;  /* 0x0000005c2d1a7227 */ /* 0x000fe200078e00ff */
[----:B------:R-:W-:Y:S03]  /*5f30*/  SEL R7, R99, R22, !P3 ;  /* 0x0000001663077207 */ /* 0x000fe60005800000 */
[-C--:B------:R-:W-:Y:S01]  /*5f40*/  IMAD.HI.U32 R22, R3, R36.reuse, RZ ;  /* 0x0000002403167227 */ /* 0x080fe200078e00ff */
[----:B------:R-:W-:Y:S03]  /*5f50*/  SHF.R.U32.HI R26, RZ, R93, R26 ;  /* 0x0000005dff1a7219 */ /* 0x000fe6000001161a */
[----:B------:R-:W-:Y:S01]  /*5f60*/  IMAD.HI.U32 R24, R7, R36, RZ ;  /* 0x0000002407187227 */ /* 0x000fe200078e00ff */
[----:B------:R-:W-:Y:S02]  /*5f70*/  @P2 SHF.R.U32.HI R3, RZ, R37, R22 ;  /* 0x00000025ff032219 */ /* 0x000fe40000011616 */
[----:B------:R-:W-:Y:S02]  /*5f80*/  SHF.R.U32.HI R22, RZ, R97, R28 ;  /* 0x00000061ff167219 */ /* 0x000fe4000001161c */
[----:B------:R-:W-:Y:S01]  /*5f90*/  @P2 SHF.R.U32.HI R7, RZ, R37, R24 ;  /* 0x00000025ff072219 */ /* 0x000fe20000011618 */
[C---:B------:R-:W-:Y:S01]  /*5fa0*/  IMAD R2, R40.reuse, R3, RZ ;  /* 0x0000000328027224 */ /* 0x040fe200078e02ff */
[----:B------:R-:W-:Y:S02]  /*5fb0*/  SEL R5, R43, R22, !P0 ;  /* 0x000000162b057207 */ /* 0x000fe40004000000 */
[----:B------:R-:W-:Y:S01]  /*5fc0*/  SEL R3, R45, R26, !P3 ;  /* 0x0000001a2d037207 */ /* 0x000fe20005800000 */
[----:B------:R-:W-:Y:S01]  /*5fd0*/  IMAD R4, R40, R7, RZ ;  /* 0x0000000728047224 */ /* 0x000fe200078e02ff */
[C---:B------:R-:W-:Y:S01]  /*5fe0*/  ISETP.GE.AND P0, PT, R5.reuse, R2, PT ;  /* 0x000000020500720c */ /* 0x040fe20003f06270 */
[----:B------:R-:W-:Y:S03]  /*5ff0*/  IMAD.HI.U32 R6, R5, R36, RZ ;  /* 0x0000002405067227 */ /* 0x000fe600078e00ff */
[----:B------:R-:W-:Y:S01]  /*6000*/  ISETP.GE.OR P0, PT, R3, R4, P0 ;  /* 0x000000040300720c */ /* 0x000fe20000706670 */
[----:B------:R-:W-:Y:S01]  /*6010*/  IMAD.MOV R4, RZ, RZ, -R3 ;  /* 0x000000ffff047224 */ /* 0x000fe200078e0a03 */
[-C--:B------:R-:W-:Y:S03]  /*6020*/  SHF.R.U32.HI R6, RZ, R37.reuse, R6 ;  /* 0x00000025ff067219 */ /* 0x080fe60000011606 */
[----:B------:R-:W-:Y:S01]  /*6030*/  IMAD R45, R42, R4, R45 ;  /* 0x000000042a2d7224 */ /* 0x000fe200078e022d */
[----:B------:R-:W-:Y:S05]  /*6040*/  SEL R15, R5, R6, !P2 ;  /* 0x00000006050f7207 */ /* 0x000fea0005000000 */
[----:B------:R-:W-:Y:S02]  /*6050*/  IMAD.MOV R6, RZ, RZ, -R15 ;  /* 0x000000ffff067224 */ /* 0x000fe400078e0a0f */
[C---:B------:R-:W-:Y:S04]  /*6060*/  @!P0 IMAD.HI.U32 R2, R3.reuse, R36, RZ ;  /* 0x0000002403028227 */ /* 0x040fe800078e00ff */
[----:B------:R-:W-:Y:S01]  /*6070*/  IMAD R6, R40, R6, R5 ;  /* 0x0000000628067224 */ /* 0x000fe200078e0205 */
[----:B------:R-:W-:Y:S04]  /*6080*/  @!P0 SHF.R.U32.HI R2, RZ, R37, R2 ;  /* 0x00000025ff028219 */ /* 0x000fe80000011602 */
[----:B------:R-:W-:Y:S02]  /*6090*/  @!P0 SEL R0, R3, R2, !P2 ;  /* 0x0000000203008207 */ /* 0x000fe40005000000 */
[----:B------:R-:W-:Y:S02]  /*60a0*/  IADD3 R2, PT, PT, -R5, RZ, RZ ;  /* 0x000000ff05027210 */ /* 0x000fe40007ffe1ff */
[----:B------:R-:W-:Y:S01]  /*60b0*/  @!P0 IADD3 R8, PT, PT, R15, -R0, RZ ;  /* 0x800000000f088210 */ /* 0x000fe20007ffe0ff */
[----:B------:R-:W-:Y:S02]  /*60c0*/  @!P0 IMAD R0, R7, R6, R0 ;  /* 0x0000000607008224 */ /* 0x000fe400078e0200 */
[----:B------:R-:W-:Y:S02]  /*60d0*/  IMAD R43, R38, R2, R43 ;  /* 0x00000002262b7224 */ /* 0x000fe400078e022b */
[----:B------:R-:W-:Y:S02]  /*60e0*/  @!P0 IMAD R5, R8, R40, R3 ;  /* 0x0000002808058224 */ /* 0x000fe400078e0203 */
[----:B------:R-:W-:Y:S04]  /*60f0*/  @!P0 IMAD.MOV.U32 R3, RZ, RZ, R0 ;  /* 0x000000ffff038224 */ /* 0x000fe800078e0000 */
[----:B------:R-:W-:Y:S02]  /*6100*/  IMAD R45, R3, R42, R45 ;  /* 0x0000002a032d7224 */ /* 0x000fe400078e022d */
[----:B------:R-:W-:Y:S07]  /*6110*/  IMAD R43, R5, R38, R43 ;  /* 0x00000026052b7224 */ /* 0x000fee00078e022b */
.L_x_111:
[----:B-1----:R-:W-:Y:S01]  /*6120*/  @!P1 ISETP.NE.AND P0, PT, R10, 0x1, PT ;  /* 0x000000010a00980c */ /* 0x002fe20003f05270 */
[----:B------:R-:W-:Y:S01]  /*6130*/  @!P1 IMAD.HI.U32 R0, R45, R12, RZ ;  /* 0x0000000c2d009227 */ /* 0x000fe200078e00ff */
[----:B------:R-:W-:Y:S01]  /*6140*/  @!P1 ISETP.NE.AND P2, PT, R9, 0x1, PT ;  /* 0x000000010900980c */ /* 0x000fe20003f45270 */
[----:B------:R-:W-:Y:S01]  /*6150*/  ULOP3.LUT UP0, URZ, UR48, 0x1b0, URZ, 0xc0, !UPT ;  /* 0x000001b030ff7892 */ /* 0x000fe2000f80c0ff */
[----:B------:R-:W-:Y:S01]  /*6160*/  R2UR UR42, R21 ;  /* 0x00000000152a72ca */ /* 0x000fe200000e0000 */
[----:B------:R-:W-:Y:S01]  /*6170*/  @!P1 IMAD.HI.U32 R3, R43, R11, RZ ;  /* 0x0000000b2b039227 */ /* 0x000fe200078e00ff */
[----:B------:R-:W-:Y:S02]  /*6180*/  @!P1 SHF.R.U32.HI R0, RZ, R13, R0 ;  /* 0x0000000dff009219 */ /* 0x000fe40000011600 */
[----:B------:R-:W-:Y:S01]  /*6190*/  R2UR UR41, R20 ;  /* 0x00000000142972ca */ /* 0x000fe200000e0000 */
[----:B------:R-:W-:Y:S01]  /*61a0*/  VIADD R112, R112, 0x1 ;  /* 0x0000000170707836 */ /* 0x000fe20000000000 */
[----:B------:R-:W-:Y:S02]  /*61b0*/  @!P1 SHF.R.U32.HI R2, RZ, R14, R3 ;  /* 0x0000000eff029219 */ /* 0x000fe40000011603 */
[----:B------:R-:W-:Y:S02]  /*61c0*/  @!P1 SEL R3, R45, R0, !P2 ;  /* 0x000000002d039207 */ /* 0x000fe40005000000 */
[----:B------:R-:W-:Y:S02]  /*61d0*/  @!P1 SEL R2, R43, R2, !P0 ;  /* 0x000000022b029207 */ /* 0x000fe40004000000 */
[----:B------:R-:W-:Y:S01]  /*61e0*/  @P4 SHF.R.U32.HI R103, RZ, 0x10, R17 ;  /* 0x00000010ff674819 */ /* 0x000fe20000011611 */
[----:B------:R-:W-:Y:S02]  /*61f0*/  USHF.L.U32 UR42, UR42, 0x6, URZ ;  /* 0x000000062a2a7899 */ /* 0x000fe400080006ff */
[----:B------:R-:W-:Y:S02]  /*6200*/  @!P1 IMAD.IADD R0, R2, 0x1, -R3 ;  /* 0x0000000102009824 */ /* 0x000fe400078e0a03 */
[----:B------:R-:W-:Y:S01]  /*6210*/  @!P1 IMAD.IADD R2, R3, 0x1, -R2 ;  /* 0x0000000103029824 */ /* 0x000fe200078e0a02 */
[----:B------:R-:W-:Y:S01]  /*6220*/  USHF.L.U32 UR41, UR41, 0x7, URZ ;  /* 0x0000000729297899 */ /* 0x000fe200080006ff */
[----:B------:R-:W-:Y:S02]  /*6230*/  @!P1 IMAD R45, R0, R9, R45 ;  /* 0x00000009002d9224 */ /* 0x000fe400078e022d */
[----:B------:R-:W-:Y:S01]  /*6240*/  @!P1 IMAD R43, R2, R10, R43 ;  /* 0x0000000a022b9224 */ /* 0x000fe200078e022b */
[----:B------:R-:W-:Y:S08]  /*6250*/  BRA.U !UP0, `(.L_x_112) ;  /* 0x0000000108407547 */ /* 0x000ff0000b800000 */
[----:B------:R-:W1:Y:S01]  /*6260*/  LDCU.64 UR8, c[0x4][0x80] ;  /* 0x01001000ff0877ac */ /* 0x000e620008000a00 */
[----:B------:R-:W-:Y:S01]  /*6270*/  MOV R3, 0x0 ;  /* 0x0000000000037802 */ /* 0x000fe20000000f00 */
[----:B------:R-:W-:Y:S02]  /*6280*/  HFMA2 R12, -RZ, RZ, 0, 5.9604644775390625e-08 ;  /* 0x00000001ff0c7431 */ /* 0x000fe400000001ff */
[----:B------:R-:W-:Y:S02]  /*6290*/  IMAD.MOV.U32 R8, RZ, RZ, 0x70 ;  /* 0x00000070ff087424 */ /* 0x000fe400078e00ff */
[----:B------:R-:W-:Y:S01]  /*62a0*/  IMAD.MOV.U32 R13, RZ, RZ, RZ ;  /* 0x000000ffff0d7224 */ /* 0x000fe200078e00ff */
[----:B------:R-:W2:Y:S01]  /*62b0*/  LDCU.64 UR6, c[0x4][0x88] ;  /* 0x01001100ff0677ac */ /* 0x000ea20008000a00 */
[----:B------:R-:W3:Y:S01]  /*62c0*/  LDC.64 R2, c[0x4][R3] ;  /* 0x0100000003027b82 */ /* 0x000ee20000000a00 */
[----:B------:R-:W4:Y:S01]  /*62d0*/  LDCU.64 UR4, c[0x4][0x8] ;  /* 0x01000100ff0477ac */ /* 0x000f220008000a00 */
[----:B-1----:R-:W-:Y:S01]  /*62e0*/  MOV R5, UR9 ;  /* 0x0000000900057c02 */ /* 0x002fe20008000f00 */
[----:B------:R-:W-:Y:S01]  /*62f0*/  IMAD.U32 R4, RZ, RZ, UR8 ;  /* 0x00000008ff047e24 */ /* 0x000fe2000f8e00ff */
[----:B--2---:R-:W-:Y:S01]  /*6300*/  MOV R7, UR7 ;  /* 0x0000000700077c02 */ /* 0x004fe20008000f00 */
[----:B------:R-:W-:Y:S01]  /*6310*/  IMAD.U32 R6, RZ, RZ, UR6 ;  /* 0x00000006ff067e24 */ /* 0x000fe2000f8e00ff */
[----:B----4-:R-:W-:Y:S01]  /*6320*/  MOV R11, UR5 ;  /* 0x00000005000b7c02 */ /* 0x010fe20008000f00 */
[----:B------:R-:W-:Y:S02]  /*6330*/  IMAD.U32 R10, RZ, RZ, UR4 ;  /* 0x00000004ff0a7e24 */ /* 0x000fe4000f8e00ff */
[----:B------:R-:W-:Y:S07]  /*6340*/  LEPC R20, `(.L_x_112) ;  /* 0x000000001014794e */ /* 0x000fee0000000000 */
[----:B---3-5:R-:W-:Y:S05]  /*6350*/  CALL.ABS.NOINC R2 ;  /* 0x0000000002007343 */ /* 0x028fea0003c00000 */
.L_x_112:
[----:B------:R-:W-:Y:S01]  /*6360*/  LOP3.LUT P0, RZ, R109, 0x1b0, RZ, 0xc0, !PT ;  /* 0x000001b06dff7812 */ /* 0x000fe2000780c0ff */
[----:B------:R-:W-:Y:S11]  /*6370*/  BSSY.RECONVERGENT B6, `(.L_x_113) ;  /* 0x0000013000067945 */ /* 0x000ff60003800200 */
[----:B------:R-:W-:Y:S01]  /*6380*/  @!UPT UIADD3 URZ, UPT, UPT, URZ, URZ, URZ ;  /* 0x000000fffffff290 */ /* 0x000fe2000fffe0ff */
[----:B------:R-:W-:Y:S05]  /*6390*/  @!P0 BRA `(.L_x_114) ;  /* 0x0000000000408947 */ /* 0x000fea0003800000 */
        /* <DEDUP_REMOVED lines=16> */
.L_x_114:
[----:B------:R-:W-:Y:S05]  /*64a0*/  BSYNC.RECONVERGENT B6 ;  /* 0x0000000000067941 */ /* 0x000fea0003800200 */
.L_x_113:
[----:B------:R-:W-:Y:S01]  /*64b0*/  ISETP.NE.U32.AND P4, PT, R90, RZ, PT ;  /* 0x000000ff5a00720c */ /* 0x000fe20003f85070 */
[----:B------:R-:W-:Y:S01]  /*64c0*/  UISETP.NE.AND UP2, UPT, UR50, URZ, UPT ;  /* 0x000000ff3200728c */ /* 0x000fe2000bf45270 */
[----:B------:R-:W-:Y:S01]  /*64d0*/  ISETP.NE.U32.AND P2, PT, RZ, UR38, PT ;  /* 0x00000026ff007c0c */ /* 0x000fe2000bf45070 */
[----:B------:R-:W-:Y:S01]  /*64e0*/  UISETP.NE.U32.AND UP1, UPT, UR44, URZ, UPT ;  /* 0x000000ff2c00728c */ /* 0x000fe2000bf25070 */
[----:B------:R-:W-:Y:S01]  /*64f0*/  ISETP.NE.AND.EX P4, PT, R91, RZ, PT, P4 ;  /* 0x000000ff5b00720c */ /* 0x000fe20003f85340 */
[----:B------:R-:W-:Y:S01]  /*6500*/  UPLOP3.LUT UP0, UPT, UPT, UPT, UPT, 0x40, 0x4 ;  /* 0x000000000004789c */ /* 0x000fe20003f0e870 */
[----:B------:R-:W-:Y:S01]  /*6510*/  ISETP.NE.AND.EX P2, PT, RZ, UR39, PT, P2 ;  /* 0x00000027ff007c0c */ /* 0x000fe2000bf45320 */
[----:B------:R-:W-:Y:S01]  /*6520*/  UISETP.NE.AND.EX UP1, UPT, UR45, URZ, UPT, UP1 ;  /* 0x000000ff2d00728c */ /* 0x000fe2000bf25310 */
[----:B------:R-:W-:Y:S04]  /*6530*/  PLOP3.LUT P1, PT, PT, PT, UP2, 0x80, 0x8 ;  /* 0x000000000008781c */ /* 0x000fe80003f2f028 */
[----:B------:R-:W-:Y:S06]  /*6540*/  @UP2 UPLOP3.LUT UP0, UPT, UPT, UPT, UP1, 0x80, 0x8 ;  /* 0x000000000008289c */ /* 0x000fec0003f0f010 */
[----:B------:R-:W-:Y:S01]  /*6550*/  PLOP3.LUT P0, PT, PT, PT, UP0, 0x80, 0x8 ;  /* 0x000000000008781c */ /* 0x000fe20003f0f008 */
[----:B------:R-:W-:Y:S01]  /*6560*/  @!UPT UIADD3 URZ, UPT, UPT, URZ, URZ, URZ ;  /* 0x000000fffffff290 */ /* 0x000fe2000fffe0ff */
[----:B------:R-:W-:Y:S11]  /*6570*/  BRA.U !UP1, `(.L_x_115) ;  /* 0x0000000109387547 */ /* 0x000ff6000b800000 */
[----:B------:R-:W-:Y:S01]  /*6580*/  UISETP.NE.U32.AND UP0, UPT, UR38, URZ, UPT ;  /* 0x000000ff2600728c */ /* 0x000fe2000bf05070 */
[----:B------:R-:W-:Y:S02]  /*6590*/  HFMA2 R0, -RZ, RZ, 0, 5.9604644775390625e-08 ;  /* 0x00000001ff007431 */ /* 0x000fe400000001ff */
[----:B------:R-:W-:Y:S01]  /*65a0*/  IMAD.MOV.U32 R95, RZ, RZ, 0x1 ;  /* 0x00000001ff5f7424 */ /* 0x000fe200078e00ff */
[----:B------:R-:W-:Y:S06]  /*65b0*/  UISETP.NE.AND.EX UP0, UPT, UR39, URZ, UPT, UP0 ;  /* 0x000000ff2700728c */ /* 0x000fec000bf05300 */
[----:B------:R-:W-:Y:S05]  /*65c0*/  PLOP3.LUT P3, PT, PT, PT, UP0, 0x80, 0x8 ;  /* 0x000000000008781c */ /* 0x000fea0003f6f008 */
[----:B------:R-:W1:Y:S01]  /*65d0*/  @UP0 LDCU.64 UR6, c[0x0][0x888] ;  /* 0x00011100ff0607ac */ /* 0x000e620008000a00 */
[----:B------:R-:W-:Y:S07]  /*65e0*/  @UP0 UIMAD UR4, UR36, UR44, URZ ;  /* 0x0000002c240402a4 */ /* 0x000fee000f8e02ff */
[----:B------:R-:W-:Y:S01]  /*65f0*/  @!P3 PRMT R95, R0, 0x7610, R95 ;  /* 0x00007610005fb816 */ /* 0x000fe2000000005f */
[----:B-1----:R-:W-:Y:S03]  /*6600*/  @UP0 UIMAD.WIDE UR6, UR4, 0x4, UR6 ;  /* 0x00000004040608a5 */ /* 0x002fe6000f8e0206 */
[----:B------:R-:W1:Y:S03]  /*6610*/  @!UP0 LDCU UR4, c[0x0][0x880] ;  /* 0x00011000ff0487ac */ /* 0x000e660008000800 */
[----:B------:R-:W-:Y:S01]  /*6620*/  IMAD.U32 R2, RZ, RZ, UR6 ;  /* 0x00000006ff027e24 */ /* 0x000fe2000f8e00ff */
[----:B------:R-:W-:Y:S05]  /*6630*/  MOV R3, UR7 ;  /* 0x0000000700037c02 */ /* 0x000fea0008000f00 */
[----:B-----5:R2:W5:Y:S02]  /*6640*/  @P3 LDG.E R49, desc[UR46][R2.64] ;  /* 0x0000002e02313981 */ /* 0x020564000c1e1900 */
[----:B-12---:R-:W-:Y:S02]  /*6650*/  @!P3 IMAD.U32 R49, RZ, RZ, UR4 ;  /* 0x00000004ff31be24 */ /* 0x006fe4000f8e00ff */
.L_x_115:
[----:B------:R-:W-:Y:S05]  /*6660*/  @!P4 BRA `(.L_x_116) ;  /* 0x000000000020c947 */ /* 0x000fea0003800000 */
[----:B------:R-:W-:Y:S04]  /*6670*/  ISETP.NE.U32.AND P3, PT, R88, RZ, PT ;  /* 0x000000ff5800720c */ /* 0x000fe80003f65070 */
[----:B------:R-:W-:Y:S11]  /*6680*/  ISETP.NE.AND.EX P3, PT, R89, RZ, PT, P3 ;  /* 0x000000ff5900720c */ /* 0x000ff60003f65330 */
[----:B------:R-:W-:Y:S02]  /*6690*/  @!UPT UIADD3 URZ, UPT, UPT, URZ, URZ, URZ ;  /* 0x000000fffffff290 */ /* 0x000fe4000fffe0ff */
[----:B------:R-:W1:Y:S01]  /*66a0*/  @P3 LDC.64 R2, c[0x0][0x8a8] ;  /* 0x00022a00ff023b82 */ /* 0x000e620000000a00 */
[----:B------:R-:W-:Y:S04]  /*66b0*/  @P3 IMAD R0, R90, UR36, RZ ;  /* 0x000000245a003c24 */ /* 0x000fe8000f8e02ff */
[----:B-1----:R-:W-:Y:S05]  /*66c0*/  @P3 IMAD.WIDE R2, R0, 0x4, R2 ;  /* 0x0000000400023825 */ /* 0x002fea00078e0202 */
[----:B-----5:R1:W5:Y:S02]  /*66d0*/  @P3 LDG.E R47, desc[UR46][R2.64] ;  /* 0x0000002e022f3981 */ /* 0x020364000c1e1900 */
[----:B-1----:R-:W2:Y:S02]  /*66e0*/  @!P3 LDC R47, c[0x0][0x8a0] ;  /* 0x00022800ff2fbb82 */ /* 0x002ea40000000800 */
.L_x_116:
[----:B-----5:R-:W-:Y:S01]  /*66f0*/  FSETP.NEU.AND P4, PT, R49, RZ, PT ;  /* 0x000000ff3100720b */ /* 0x020fe20003f8d000 */
[----:B------:R-:W-:Y:S01]  /*6700*/  BSSY B1, `(.L_x_117) ;  /* 0x0000042000017945 */ /* 0x000fe20003800000 */
[----:B------:R-:W-:Y:S01]  /*6710*/  SEL R7, RZ, 0xffffffff, P2 ;  /* 0xffffffffff077807 */ /* 0x000fe20001000000 */
[----:B------:R-:W-:Y:S01]  /*6720*/  IMAD.MOV.U32 R115, RZ, RZ, 0x1 ;  /* 0x00000001ff737424 */ /* 0x000fe200078e00ff */
[----:B------:R-:W-:Y:S02]  /*6730*/  LOP3.LUT P3, RZ, R95, 0xff, RZ, 0xc0, !PT ;  /* 0x000000ff5fff7812 */ /* 0x000fe4000786c0ff */
[----:B------:R-:W-:Y:S02]  /*6740*/  CS2R R86, SRZ ;  /* 0x0000000000567805 */ /* 0x000fe4000001ff00 */
[----:B------:R-:W-:Y:S02]  /*6750*/  @P1 SEL R4, RZ, 0xffffffff, P4 ;  /* 0xffffffffff041807 */ /* 0x000fe40002000000 */
[----:B------:R-:W-:Y:S02]  /*6760*/  CS2R R84, SRZ ;  /* 0x0000000000547805 */ /* 0x000fe4000001ff00 */
[----:B------:R-:W-:Y:S02]  /*6770*/  LEA R0, R105, UR49, 0x3 ;  /* 0x0000003169007c11 */ /* 0x000fe4000f8e18ff */
[----:B------:R-:W-:Y:S02]  /*6780*/  CS2R R82, SRZ ;  /* 0x0000000000527805 */ /* 0x000fe4000001ff00 */
[----:B------:R-:W-:Y:S02]  /*6790*/  @P0 SEL R4, R7, R4, !P3 ;  /* 0x0000000407040207 */ /* 0x000fe40005800000 */
[----:B------:R-:W-:Y:S02]  /*67a0*/  CS2R R80, SRZ ;  /* 0x0000000000507805 */ /* 0x000fe4000001ff00 */
[----:B------:R-:W-:Y:S02]  /*67b0*/  LEA R113, R44, UR49, 0x3 ;  /* 0x000000312c717c11 */ /* 0x000fe4000f8e18ff */
[----:B------:R-:W-:Y:S02]  /*67c0*/  @P1 LOP3.LUT R4, R4, 0x1, RZ, 0xc0, !PT ;  /* 0x0000000104041812 */ /* 0x000fe400078ec0ff */
[----:B------:R-:W-:Y:S02]  /*67d0*/  SHF.L.U32 R2, R107, 0x1f, RZ ;  /* 0x0000001f6b027819 */ /* 0x000fe400000006ff */
[----:B------:R-:W-:Y:S02]  /*67e0*/  ISETP.NE.U32.OR P6, PT, R4, 0x1, !P1 ;  /* 0x000000010400780c */ /* 0x000fe40004fc5470 */
[----:B------:R-:W-:Y:S02]  /*67f0*/  PLOP3.LUT P2, PT, PT, PT, UP1, 0x80, 0x8 ;  /* 0x000000000008781c */ /* 0x000fe40003f4f018 */
[----:B------:R-:W-:Y:S02]  /*6800*/  LEA.HI R5, R44, R44, RZ, 0x1 ;  /* 0x0000002c2c057211 */ /* 0x000fe400078f08ff */
[----:B------:R-:W-:Y:S02]  /*6810*/  SEL R4, RZ, 0xffffffff, P4 ;  /* 0xffffffffff047807 */ /* 0x000fe40002000000 */
[----:B------:R-:W-:Y:S01]  /*6820*/  P2R R114, PR, RZ, 0x40 ;  /* 0x00000040ff727803 */ /* 0x000fe20000000000 */
[C---:B------:R-:W-:Y:S01]  /*6830*/  IMAD.SHL.U32 R3, R5.reuse, 0x40, RZ ;  /* 0x0000004005037824 */ /* 0x040fe200078e00ff */
[----:B------:R-:W-:Y:S03]  /*6840*/  LOP3.LUT R5, R5, 0xffe, RZ, 0xc0, !PT ;  /* 0x00000ffe05057812 */ /* 0x000fe600078ec0ff */
[----:B------:R-:W-:Y:S02]  /*6850*/  @P6 SHF.L.U32 R9, R104, 0x1f, RZ ;  /* 0x0000001f68096819 */ /* 0x000fe400000006ff */
[----:B------:R-:W-:Y:S01]  /*6860*/  @P2 SEL R4, R7, R4, !P3 ;  /* 0x0000000407042207 */ /* 0x000fe20005800000 */
[----:B------:R-:W-:Y:S01]  /*6870*/  IMAD.IADD R48, R44, 0x1, -R5 ;  /* 0x000000012c307824 */ /* 0x000fe200078e0a05 */
[----:B------:R-:W1:Y:S01]  /*6880*/  @P6 SYNCS.PHASECHK.TRANS64.TRYWAIT P1, [R0+URZ+0x220], R9 ;  /* 0x00022009000065a7 */ /* 0x000e6200080211ff */
[----:B------:R-:W-:Y:S02]  /*6890*/  LOP3.LUT R3, R3, 0xffffff80, RZ, 0xc0, !PT ;  /* 0xffffff8003037812 */ /* 0x000fe400078ec0ff */
[----:B------:R-:W-:Y:S03]  /*68a0*/  LOP3.LUT R4, R4, 0x1, RZ, 0xc0, !PT ;  /* 0x0000000104047812 */ /* 0x000fe600078ec0ff */
[----:B------:R-:W-:Y:S01]  /*68b0*/  IMAD.IADD R3, R46, 0x1, R3 ;  /* 0x000000012e037824 */ /* 0x000fe200078e0203 */
[----:B------:R-:W-:Y:S03]  /*68c0*/  ISETP.NE.U32.AND P5, PT, R4, 0x1, PT ;  /* 0x000000010400780c */ /* 0x000fe60003fa5070 */
[----:B------:R-:W-:Y:S01]  /*68d0*/  IMAD R48, R48, 0x100000, R3 ;  /* 0x0010000030307824 */ /* 0x000fe200078e0203 */
[----:B------:R-:W-:Y:S01]  /*68e0*/  P2R R124, PR, RZ, 0x20 ;  /* 0x00000020ff7c7803 */ /* 0x000fe20000000000 */
[----:B------:R3:W4:Y:S01]  /*68f0*/  SYNCS.PHASECHK.TRANS64.TRYWAIT P0, [R113+URZ+0x270], R2 ;  /* 0x00027002710075a7 */ /* 0x00072200080011ff */
[----:B-1----:R-:W-:Y:S01]  /*6900*/  @P6 SEL R115, RZ, 0x1, !P1 ;  /* 0x00000001ff736807 */ /* 0x002fe20004800000 */
[----:B---3--:R-:W-:Y:S06]  /*6910*/  @!P6 BRA `(.L_x_118) ;  /* 0x000000000080e947 */ /* 0x008fec0003800000 */
[----:B------:R-:W-:Y:S01]  /*6920*/  @P5 IMAD R5, R105, 0x1000, R100 ;  /* 0x0000100069055824 */ /* 0x000fe200078e0264 */
[----:B------:R-:W-:Y:S01]  /*6930*/  ISETP.NE.AND P1, PT, R115, RZ, PT ;  /* 0x000000ff7300720c */ /* 0x000fe20003f25270 */
[----:B------:R-:W-:Y:S01]  /*6940*/  BSSY B0, `(.L_x_119) ;  /* 0x000000b000007945 */ /* 0x000fe20003800000 */
[----:B------:R-:W-:Y:S01]  /*6950*/  CS2R R82, SRZ ;  /* 0x0000000000527805 */ /* 0x000fe2000001ff00 */
[----:B------:R-:W-:Y:S01]  /*6960*/  @P5 VIADD R4, R5, UR49 ;  /* 0x0000003105045c36 */ /* 0x000fe20008000000 */
[----:B------:R-:W-:Y:S02]  /*6970*/  CS2R R80, SRZ ;  /* 0x0000000000507805 */ /* 0x000fe4000001ff00 */
[----:B------:R-:W-:Y:S02]  /*6980*/  CS2R R86, SRZ ;  /* 0x0000000000567805 */ /* 0x000fe4000001ff00 */
[----:B------:R-:W-:Y:S01]  /*6990*/  CS2R R84, SRZ ;  /* 0x0000000000547805 */ /* 0x000fe2000001ff00 */
[----:B------:R-:W-:Y:S04]  /*69a0*/  @P5 IMAD R4, R108, -0x10, R4 ;  /* 0xfffffff06c045824 */ /* 0x000fe800078e0204 */
[----:B------:R-:W-:Y:S05]  /*69b0*/  @P1 BRA `(.L_x_120) ;  /* 0x00000000000c1947 */ /* 0x000fea0003800000 */
[----:B------:R-:W-:Y:S04]  /*69c0*/  SHF.L.U32 R3, R104, 0x1f, RZ ;  /* 0x0000001f68037819 */ /* 0x000fe800000006ff */
[----:B------:R-:W1:Y:S02]  /*69d0*/  SYNCS.PHASECHK.TRANS64.TRYWAIT P1, [R0+URZ+0x220], R3 ;  /* 0x00022003000075a7 */ /* 0x000e6400080211ff */
[----:B-1----:R-:W-:Y:S05]  /*69e0*/  @!P1 BRA `(.L_x_121) ;  /* 0x0000002c00c09947 */ /* 0x002fea0003800000 */
.L_x_120:
[----:B------:R-:W-:Y:S05]  /*69f0*/  BSYNC B0 ;  /* 0x0000000000007941 */ /* 0x000fea0003800000 */
.L_x_119:
[----:B------:R-:W-:Y:S01]  /*6a00*/  ISETP.NE.AND P1, PT, R124, RZ, PT ;  /* 0x000000ff7c00720c */ /* 0x000fe20003f25270 */
[----:B-1----:R-:W-:Y:S02]  /*6a10*/  VIADD R3, R0, 0x230 ;  /* 0x0000023000037836 */ /* 0x002fe40000000000 */
[----:B------:R-:W-:Y:S02]  /*6a20*/  IMAD.U32 R0, RZ, RZ, UR37 ;  /* 0x00000025ff007e24 */ /* 0x000fe4000f8e00ff */
[----:B------:R-:W-:Y:S03]  /*6a30*/  VIADD R105, R105, 0x1 ;  /* 0x0000000169697836 */ /* 0x000fe60000000000 */
[----:B------:R-:W-:Y:S05]  /*6a40*/  PRMT R0, R0, 0x654, R3 ;  /* 0x0000065400007816 */ /* 0x000fea0000000003 */
[----:B------:R1:W3:Y:S04]  /*6a50*/  @P1 LDS.128 R80, [R5+UR49+0x400] ;  /* 0x0004003105501984 */ /* 0x0002e80008000c00 */
[----:B------:R1:W1:Y:S01]  /*6a60*/  @P1 LDS.128 R84, [R4+0x410] ;  /* 0x0004100004541984 */ /* 0x0002620000000c00 */
[C---:B------:R-:W-:Y:S01]  /*6a70*/  ISETP.NE.AND P1, PT, R105.reuse, 0x2, PT ;  /* 0x000000026900780c */ /* 0x040fe20003f25270 */
[----:B------:R-:W-:Y:S01]  /*6a80*/  @!PT LDS RZ, [RZ] ;  /* 0x00000000fffff984 */ /* 0x000fe20000000800 */
[----:B------:R-:W-:Y:S01]  /*6a90*/  @!PT LDS RZ, [RZ] ;  /* 0x00000000fffff984 */ /* 0x000fe20000000800 */
[----:B------:R-:W-:Y:S01]  /*6aa0*/  @!PT LDS RZ, [RZ] ;  /* 0x00000000fffff984 */ /* 0x000fe20000000800 */
[----:B------:R-:W-:Y:S01]  /*6ab0*/  @!PT LDS RZ, [RZ] ;  /* 0x00000000fffff984 */ /* 0x000fe20000000800 */
[----:B------:R5:W-:Y:S06]  /*6ac0*/  MEMBAR.ALL.CTA ;  /* 0x0000000000007992 */ /* 0x000bec0000008000 */
[----:B-----5:R-:W5:Y:S01]  /*6ad0*/  FENCE.VIEW.ASYNC.S ;  /* 0x00000000000073c6 */ /* 0x020f620000000000 */
[----:B------:R-:W-:Y:S02]  /*6ae0*/  SEL R3, RZ, 0x1, P1 ;  /* 0x00000001ff037807 */ /* 0x000fe40000800000 */
[----:B------:R-:W-:Y:S02]  /*6af0*/  SEL R105, R105, RZ, P1 ;  /* 0x000000ff69697207 */ /* 0x000fe40000800000 */
[----:B------:R-:W-:Y:S01]  /*6b00*/  LOP3.LUT R104, R104, R3, RZ, 0x3c, !PT ;  /* 0x0000000368687212 */ /* 0x000fe200078e3cff */
[----:B-----5:R1:W-:Y:S06]  /*6b10*/  SYNCS.ARRIVE.TRANS64.RED.A1T0 RZ, [R0+URZ], RZ ;  /* 0x000000ff00ff79a7 */ /* 0x0203ec00081004ff */
.L_x_118:
[----:B------:R-:W-:Y:S05]  /*6b20*/  BSYNC B1 ;  /* 0x0000000000017941 */ /* 0x000fea0003800000 */
.L_x_117:
[----:B-1----:R-:W-:Y:S04]  /*6b30*/  SHF.R.U32.HI R0, RZ, 0x15, R48 ;  /* 0x00000015ff007819 */ /* 0x002fe80000011630 */
[----:B------:R-:W-:Y:S01]  /*6b40*/  LOP3.LUT P1, RZ, R0, 0x3, R101, 0x48, !PT ;  /* 0x0000000300ff7812 */ /* 0x000fe20007824865 */
[----:B------:R-:W-:Y:S01]  /*6b50*/  @!UPT UIADD3 URZ, UPT, UPT, URZ, URZ, URZ ;  /* 0x000000fffffff290 */ /* 0x000fe2000fffe0ff */
[----:B----4-:R-:W-:Y:S11]  /*6b60*/  @P0 BRA `(.L_x_122) ;  /* 0x0000000000080947 */ /* 0x010ff60003800000 */
[----:B------:R-:W1:Y:S02]  /*6b70*/  SYNCS.PHASECHK.TRANS64.TRYWAIT P0, [R113+URZ+0x270], R2 ;  /* 0x00027002710075a7 */ /* 0x000e6400080011ff */
[----:B-1----:R-:W-:Y:S05]  /*6b80*/  @!P0 BRA `(.L_x_123) ;  /* 0x0000002c006c8947 */ /* 0x002fea0003800000 */
.L_x_122:
[----:B------:R-:W-:Y:S05]  /*6b90*/  @!P1 BRA `(.L_x_124) ;  /* 0x0000000000409947 */ /* 0x000fea0003800000 */
[----:B------:R-:W4:Y:S01]  /*6ba0*/  LDCU.64 UR8, c[0x4][0x70] ;  /* 0x01000e00ff0877ac */ /* 0x000f220008000a00 */
[----:B------:R-:W-:Y:S01]  /*6bb0*/  MOV R3, 0x0 ;  /* 0x0000000000037802 */ /* 0x000fe20000000f00 */
[----:B------:R-:W-:Y:S02]  /*6bc0*/  HFMA2 R12, -RZ, RZ, 0, 5.9604644775390625e-08 ;  /* 0x00000001ff0c7431 */ /* 0x000fe400000001ff */
[----:B------:R-:W-:Y:S02]  /*6bd0*/  IMAD.MOV.U32 R8, RZ, RZ, 0x192 ;  /* 0x00000192ff087424 */ /* 0x000fe400078e00ff */
[----:B------:R-:W-:Y:S01]  /*6be0*/  IMAD.MOV.U32 R13, RZ, RZ, RZ ;  /* 0x000000ffff0d7224 */ /* 0x000fe200078e00ff */
[----:B------:R-:W5:Y:S01]  /*6bf0*/  LDCU.64 UR6, c[0x4][0x78] ;  /* 0x01000f00ff0677ac */ /* 0x000f620008000a00 */
[----:B-1----:R-:W1:Y:S01]  /*6c00*/  LDC.64 R2, c[0x4][R3] ;  /* 0x0100000003027b82 */ /* 0x002e620000000a00 */
[----:B------:R-:W2:Y:S01]  /*6c10*/  LDCU.64 UR4, c[0x4][0x10] ;  /* 0x01000200ff0477ac */ /* 0x000ea20008000a00 */
[----:B----4-:R-:W-:Y:S01]  /*6c20*/  MOV R5, UR9 ;  /* 0x0000000900057c02 */ /* 0x010fe20008000f00 */
[----:B------:R-:W-:Y:S01]  /*6c30*/  IMAD.U32 R4, RZ, RZ, UR8 ;  /* 0x00000008ff047e24 */ /* 0x000fe2000f8e00ff */
[----:B-----5:R-:W-:Y:S01]  /*6c40*/  MOV R7, UR7 ;  /* 0x0000000700077c02 */ /* 0x020fe20008000f00 */
[----:B------:R-:W-:Y:S01]  /*6c50*/  IMAD.U32 R6, RZ, RZ, UR6 ;  /* 0x00000006ff067e24 */ /* 0x000fe2000f8e00ff */
[----:B--2---:R-:W-:Y:S01]  /*6c60*/  MOV R11, UR5 ;  /* 0x00000005000b7c02 */ /* 0x004fe20008000f00 */
[----:B------:R-:W-:Y:S02]  /*6c70*/  IMAD.U32 R10, RZ, RZ, UR4 ;  /* 0x00000004ff0a7e24 */ /* 0x000fe4000f8e00ff */
[----:B------:R-:W-:Y:S07]  /*6c80*/  LEPC R20, `(.L_x_124) ;  /* 0x000000001014794e */ /* 0x000fee0000000000 */
[----:B-1-3--:R-:W-:Y:S05]  /*6c90*/  CALL.ABS.NOINC R2 ;  /* 0x0000000002007343 */ /* 0x00afea0003c00000 */
.L_x_124:
[-C--:B---3--:R-:W-:Y:S01]  /*6ca0*/  F2FP.F16.E5M2.UNPACK_B R51, R80.reuse ;  /* 0x00000050ff33723e */ /* 0x088fe200020004ff */
[----:B------:R-:W-:Y:S05]  /*6cb0*/  WARPSYNC.ALL ;  /* 0x0000000000007948 */ /* 0x000fea0003800000 */
[----:B------:R-:W-:Y:S01]  /*6cc0*/  R2UR UR4, R48 ;  /* 0x00000000300472ca */ /* 0x000fe200000e0000 */
[--C-:B------:R-:W-:Y:S01]  /*6cd0*/  HADD2.F32 R50, -RZ, R51.reuse.H0_H0 ;  /* 0x20000033ff327230 */ /* 0x100fe20000004100 */
[----:B------:R-:W-:Y:S01]  /*6ce0*/  F2FP.F16.E5M2.UNPACK_B R53, R80.H1 ;  /* 0x00000050ff35723e */ /* 0x000fe200030004ff */
[----:B------:R-:W-:Y:S01]  /*6cf0*/  HADD2.F32 R51, -RZ, R51.H1_H1 ;  /* 0x30000033ff337230 */ /* 0x000fe20000004100 */
[-C--:B------:R-:W-:Y:S01]  /*6d00*/  F2FP.F16.E5M2.UNPACK_B R55, R81.reuse ;  /* 0x00000051ff37723e */ /* 0x080fe200020004ff */
[----:B------:R-:W-:Y:S01]  /*6d10*/  BSSY.RECONVERGENT B0, `(.L_x_125) ;  /* 0x0000099000007945 */ /* 0x000fe20003800200 */
[----:B------:R-:W-:Y:S01]  /*6d20*/  F2FP.F16.E5M2.UNPACK_B R57, R81.H1 ;  /* 0x00000051ff39723e */ /* 0x000fe200030004ff */
[--C-:B------:R-:W-:Y:S01]  /*6d30*/  HADD2.F32 R52, -RZ, R53.reuse.H0_H0 ;  /* 0x20000035ff347230 */ /* 0x100fe20000004100 */
[-C--:B------:R-:W-:Y:S01]  /*6d40*/  F2FP.F16.E5M2.UNPACK_B R59, R82.reuse ;  /* 0x00000052ff3b723e */ /* 0x080fe200020004ff */
[----:B------:R-:W-:Y:S01]  /*6d50*/  HADD2.F32 R54, -RZ, R53.H1_H1 ;  /* 0x30000035ff367230 */ /* 0x000fe20000004100 */
[----:B------:R-:W-:Y:S01]  /*6d60*/  F2FP.F16.E5M2.UNPACK_B R61, R82.H1 ;  /* 0x00000052ff3d723e */ /* 0x000fe200030004ff */
[--C-:B------:R-:W-:Y:S01]  /*6d70*/  HADD2.F32 R53, -RZ, R55.reuse.H0_H0 ;  /* 0x20000037ff357230 */ /* 0x100fe20000004100 */
[-C--:B------:R-:W-:Y:S01]  /*6d80*/  F2FP.F16.E5M2.UNPACK_B R63, R83.reuse ;  /* 0x00000053ff3f723e */ /* 0x080fe200020004ff */
[----:B------:R-:W-:Y:S01]  /*6d90*/  LDTM.16dp32bit_t0_t15.x32 R4, tmem[UR4] ;  /* 0x00000004000479ee */ /* 0x000fe20008a80000 */
[----:B------:R-:W2:Y:S01]  /*6da0*/  LDTM.16dp32bit_t16_t31.x32 R4, tmem[UR4+0x20] ;  /* 0x00002004000479ee */ /* 0x000ea20008aa0000 */
[----:B------:R-:W-:Y:S01]  /*6db0*/  SHF.L.U32 R125, R102, 0x4, RZ ;  /* 0x00000004667d7819 */ /* 0x000fe200000006ff */
[----:B------:R-:W-:Y:S01]  /*6dc0*/  HADD2.F32 R56, -RZ, R55.H1_H1 ;  /* 0x30000037ff387230 */ /* 0x000fe20000004100 */
[----:B------:R-:W-:Y:S01]  /*6dd0*/  ISETP.NE.AND P6, PT, R114, RZ, PT ;  /* 0x000000ff7200720c */ /* 0x000fe20003fc5270 */
[----:B------:R-:W-:Y:S01]  /*6de0*/  HADD2.F32 R60, -RZ, R59.H1_H1 ;  /* 0x3000003bff3c7230 */ /* 0x000fe20000004100 */
[----:B------:R-:W-:Y:S01]  /*6df0*/  IADD3 R114, PT, PT, R100, UR49, RZ ;  /* 0x0000003164727c10 */ /* 0x000fe2000fffe0ff */
[----:B------:R-:W-:Y:S01]  /*6e00*/  HADD2.F32 R64, -RZ, R63.H1_H1 ;  /* 0x3000003fff407230 */ /* 0x000fe20000004100 */
[----:B------:R-:W-:Y:S01]  /*6e10*/  F2FP.F16.E5M2.UNPACK_B R65, R83.H1 ;  /* 0x00000053ff41723e */ /* 0x000fe200030004ff */
[--C-:B------:R-:W-:Y:S01]  /*6e20*/  HADD2.F32 R55, -RZ, R57.reuse.H0_H0 ;  /* 0x20000039ff377230 */ /* 0x100fe20000004100 */
[----:B------:R-:W-:Y:S01]  /*6e30*/  IADD3 R114, PT, PT, R114, R125, RZ ;  /* 0x0000007d72727210 */ /* 0x000fe20007ffe0ff */
[----:B------:R-:W-:Y:S01]  /*6e40*/  HADD2.F32 R58, -RZ, R57.H1_H1 ;  /* 0x30000039ff3a7230 */ /* 0x000fe20000004100 */
[-C--:B------:R-:W-:Y:S01]  /*6e50*/  F2FP.F16.E5M2.UNPACK_B R67, R84.reuse ;  /* 0x00000054ff43723e */ /* 0x080fe200020004ff */
[----:B------:R-:W-:Y:S01]  /*6e60*/  HADD2.F32 R57, -RZ, R59.H0_H0 ;  /* 0x2000003bff397230 */ /* 0x000fe20000004100 */
[----:B------:R-:W-:Y:S01]  /*6e70*/  F2FP.F16.E5M2.UNPACK_B R69, R84.H1 ;  /* 0x00000054ff45723e */ /* 0x000fe200030004ff */
[----:B------:R-:W-:Y:S01]  /*6e80*/  HADD2.F32 R59, -RZ, R61.H0_H0 ;  /* 0x2000003dff3b7230 */ /* 0x000fe20000004100 */
[-C--:B------:R-:W-:Y:S01]  /*6e90*/  F2FP.F16.E5M2.UNPACK_B R71, R85.reuse ;  /* 0x00000055ff47723e */ /* 0x080fe200020004ff */
[----:B------:R-:W-:Y:S01]  /*6ea0*/  HADD2.F32 R68, -RZ, R67.H1_H1 ;  /* 0x30000043ff447230 */ /* 0x000fe20000004100 */
[----:B------:R-:W-:Y:S01]  /*6eb0*/  F2FP.F16.E5M2.UNPACK_B R73, R85.H1 ;  /* 0x00000055ff49723e */ /* 0x000fe200030004ff */
[----:B------:R-:W-:Y:S01]  /*6ec0*/  HADD2.F32 R62, -RZ, R61.H1_H1 ;  /* 0x3000003dff3e7230 */ /* 0x000fe20000004100 */
[-C--:B------:R-:W-:Y:S01]  /*6ed0*/  F2FP.F16.E5M2.UNPACK_B R75, R86.reuse ;  /* 0x00000056ff4b723e */ /* 0x080fe200020004ff */
[----:B------:R-:W-:Y:S01]  /*6ee0*/  HADD2.F32 R61, -RZ, R63.H0_H0 ;  /* 0x2000003fff3d7230 */ /* 0x000fe20000004100 */
[----:B------:R-:W-:Y:S01]  /*6ef0*/  F2FP.F16.E5M2.UNPACK_B R77, R86.H1 ;  /* 0x00000056ff4d723e */ /* 0x000fe200030004ff */
[----:B------:R-:W-:Y:S01]  /*6f00*/  HADD2.F32 R72, -RZ, R71.H1_H1 ;  /* 0x30000047ff487230 */ /* 0x000fe20000004100 */
[----:B------:R-:W-:Y:S01]  /*6f10*/  F2FP.F16.E5M2.UNPACK_B R79, R87.H1 ;  /* 0x00000057ff4f723e */ /* 0x000fe200030004ff */
[C---:B--2---:R-:W-:Y:S01]  /*6f20*/  FMUL R0, R47.reuse, R4 ;  /* 0x000000042f007220 */ /* 0x044fe20000400000 */
[C---:B-1----:R-:W-:Y:S01]  /*6f30*/  FMUL R2, R47.reuse, R5 ;  /* 0x000000052f027220 */ /* 0x042fe20000400000 */
[C---:B------:R-:W-:Y:S01]  /*6f40*/  FMUL R4, R47.reuse, R8 ;  /* 0x000000082f047220 */ /* 0x040fe20000400000 */
[----:B------:R-:W-:Y:S01]  /*6f50*/  FMUL R5, R47, R9 ;  /* 0x000000092f057220 */ /* 0x000fe20000400000 */
[C---:B------:R-:W-:Y:S01]  /*6f60*/  FFMA R0, R49.reuse, R50, R0 ;  /* 0x0000003231007223 */ /* 0x040fe20000000000 */
[----:B------:R-:W-:Y:S01]  /*6f70*/  FFMA R2, R49, R51, R2 ;  /* 0x0000003331027223 */ /* 0x000fe20000000002 */
[C---:B------:R-:W-:Y:S01]  /*6f80*/  FMUL R8, R47.reuse, R12 ;  /* 0x0000000c2f087220 */ /* 0x040fe20000400000 */
[C---:B------:R-:W-:Y:S01]  /*6f90*/  FMUL R9, R47.reuse, R13 ;  /* 0x0000000d2f097220 */ /* 0x040fe20000400000 */
[C---:B------:R-:W-:Y:S01]  /*6fa0*/  FMUL R12, R47.reuse, R16 ;  /* 0x000000102f0c7220 */ /* 0x040fe20000400000 */
[C---:B------:R-:W-:Y:S01]  /*6fb0*/  FMUL R13, R47.reuse, R17 ;  /* 0x000000112f0d7220 */ /* 0x040fe20000400000 */
[C---:B------:R-:W-:Y:S01]  /*6fc0*/  FMUL R16, R47.reuse, R20 ;  /* 0x000000142f107220 */ /* 0x040fe20000400000 */
[C---:B------:R-:W-:Y:S01]  /*6fd0*/  FMUL R17, R47.reuse, R21 ;  /* 0x000000152f117220 */ /* 0x040fe20000400000 */
[C---:B------:R-:W-:Y:S01]  /*6fe0*/  FMUL R20, R47.reuse, R24 ;  /* 0x000000182f147220 */ /* 0x040fe20000400000 */
[C---:B------:R-:W-:Y:S01]  /*6ff0*/  FMUL R21, R47.reuse, R25 ;  /* 0x000000192f157220 */ /* 0x040fe20000400000 */
[----:B------:R-:W-:Y:S02]  /*7000*/  HADD2.F32 R76, -RZ, R75.H1_H1 ;  /* 0x3000004bff4c7230 */ /* 0x000fe40000004100 */
[C---:B------:R-:W-:Y:S01]  /*7010*/  FMUL R24, R47.reuse, R28 ;  /* 0x0000001c2f187220 */ /* 0x040fe20000400000 */
[C---:B------:R-:W-:Y:S01]  /*7020*/  FMUL R25, R47.reuse, R29 ;  /* 0x0000001d2f197220 */ /* 0x040fe20000400000 */
[C---:B------:R-:W-:Y:S01]  /*7030*/  FMUL R28, R47.reuse, R32 ;  /* 0x000000202f1c7220 */ /* 0x040fe20000400000 */
[C---:B------:R-:W-:Y:S01]  /*7040*/  FMUL R29, R47.reuse, R33 ;  /* 0x000000212f1d7220 */ /* 0x040fe20000400000 */
[C---:B------:R-:W-:Y:S01]  /*7050*/  FMUL R3, R47.reuse, R6 ;  /* 0x000000062f037220 */ /* 0x040fe20000400000 */
[C---:B------:R-:W-:Y:S01]  /*7060*/  FMUL R7, R47.reuse, R7 ;  /* 0x000000072f077220 */ /* 0x040fe20000400000 */
[C---:B------:R-:W-:Y:S01]  /*7070*/  FMUL R6, R47.reuse, R10 ;  /* 0x0000000a2f067220 */ /* 0x040fe20000400000 */
[----:B------:R-:W-:Y:S01]  /*7080*/  FMUL R11, R47, R11 ;  /* 0x0000000b2f0b7220 */ /* 0x000fe20000400000 */
[C---:B------:R-:W-:Y:S01]  /*7090*/  FFMA R3, R49.reuse, R52, R3 ;  /* 0x0000003431037223 */ /* 0x040fe20000000003 */
[C---:B------:R-:W-:Y:S01]  /*70a0*/  FFMA R7, R49.reuse, R54, R7 ;  /* 0x0000003631077223 */ /* 0x040fe20000000007 */
[C---:B------:R-:W-:Y:S01]  /*70b0*/  FFMA R4, R49.reuse, R53, R4 ;  /* 0x0000003531047223 */ /* 0x040fe20000000004 */
[----:B------:R-:W-:Y:S01]  /*70c0*/  F2FP.F16.E5M2.UNPACK_B R50, R87 ;  /* 0x00000057ff32723e */ /* 0x000fe200020004ff */
[C---:B------:R-:W-:Y:S01]  /*70d0*/  FFMA R5, R49.reuse, R56, R5 ;  /* 0x0000003831057223 */ /* 0x040fe20000000005 */
[----:B------:R-:W-:Y:S01]  /*70e0*/  FFMA R6, R49, R55, R6 ;  /* 0x0000003731067223 */ /* 0x000fe20000000006 */
[----:B------:R-:W-:Y:S01]  /*70f0*/  F2FP.SATFINITE.E5M2.F32.PACK_AB_MERGE_C R117, R7, R3, RZ ;  /* 0x000000030775723e */ /* 0x000fe200048060ff */
[C---:B------:R-:W-:Y:S01]  /*7100*/  FFMA R11, R49.reuse, R58, R11 ;  /* 0x0000003a310b7223 */ /* 0x040fe2000000000b */
[C---:B------:R-:W-:Y:S01]  /*7110*/  FFMA R8, R49.reuse, R57, R8 ;  /* 0x0000003931087223 */ /* 0x040fe20000000008 */
[----:B------:R-:W-:Y:S01]  /*7120*/  ISETP.NE.AND P0, PT, R110, RZ, PT ;  /* 0x000000ff6e00720c */ /* 0x000fe20003f05270 */
[----:B------:R-:W-:Y:S01]  /*7130*/  FFMA R9, R49, R60, R9 ;  /* 0x0000003c31097223 */ /* 0x000fe20000000009 */
[----:B------:R-:W-:Y:S01]  /*7140*/  F2FP.SATFINITE.E5M2.F32.PACK_AB_MERGE_C R116, R2, R0, R117 ;  /* 0x000000000274723e */ /* 0x000fe20004806075 */
[--C-:B------:R-:W-:Y:S01]  /*7150*/  HADD2.F32 R51, -RZ, R50.reuse.H0_H0 ;  /* 0x20000032ff337230 */ /* 0x100fe20000004100 */
[----:B------:R-:W-:Y:S01]  /*7160*/  F2FP.SATFINITE.E5M2.F32.PACK_AB_MERGE_C R117, R11, R6, RZ ;  /* 0x000000060b75723e */ /* 0x000fe200048060ff */
[----:B------:R-:W-:Y:S02]  /*7170*/  HADD2.F32 R50, -RZ, R50.H1_H1 ;  /* 0x30000032ff327230 */ /* 0x000fe40000004100 */
[C---:B------:R-:W-:Y:S01]  /*7180*/  FMUL R10, R47.reuse, R14 ;  /* 0x0000000e2f0a7220 */ /* 0x040fe20000400000 */
[----:B------:R-:W-:Y:S01]  /*7190*/  FMUL R15, R47, R15 ;  /* 0x0000000f2f0f7220 */ /* 0x000fe20000400000 */
[--C-:B------:R-:W-:Y:S01]  /*71a0*/  HADD2.F32 R63, -RZ, R65.reuse.H0_H0 ;  /* 0x20000041ff3f7230 */ /* 0x100fe20000004100 */
[----:B------:R-:W-:Y:S01]  /*71b0*/  F2FP.SATFINITE.E5M2.F32.PACK_AB_MERGE_C R117, R5, R4, R117 ;  /* 0x000000040575723e */ /* 0x000fe20004806075 */
[C---:B------:R-:W-:Y:S01]  /*71c0*/  FFMA R10, R49.reuse, R59, R10 ;  /* 0x0000003b310a7223 */ /* 0x040fe2000000000a */
[C---:B------:R-:W-:Y:S01]  /*71d0*/  FFMA R15, R49.reuse, R62, R15 ;  /* 0x0000003e310f7223 */ /* 0x040fe2000000000f */
[C---:B------:R-:W-:Y:S01]  /*71e0*/  FFMA R12, R49.reuse, R61, R12 ;  /* 0x0000003d310c7223 */ /* 0x040fe2000000000c */
[----:B------:R-:W-:Y:S01]  /*71f0*/  FFMA R13, R49, R64, R13 ;  /* 0x00000040310d7223 */ /* 0x000fe2000000000d */
[----:B------:R-:W-:Y:S02]  /*7200*/  HADD2.F32 R66, -RZ, R65.H1_H1 ;  /* 0x30000041ff427230 */ /* 0x000fe40000004100 */
[C---:B------:R-:W-:Y:S01]  /*7210*/  FMUL R14, R47.reuse, R18 ;  /* 0x000000122f0e7220 */ /* 0x040fe20000400000 */
[----:B------:R-:W-:Y:S02]  /*7220*/  HADD2.F32 R65, -RZ, R67.H0_H0 ;  /* 0x20000043ff417230 */ /* 0x000fe40000004100 */
[----:B------:R-:W-:Y:S01]  /*7230*/  FMUL R19, R47, R19 ;  /* 0x000000132f137220 */ /* 0x000fe20000400000 */
[--C-:B------:R-:W-:Y:S02]  /*7240*/  HADD2.F32 R67, -RZ, R69.reuse.H0_H0 ;  /* 0x20000045ff437230 */ /* 0x100fe40000004100 */
[----:B------:R-:W-:Y:S01]  /*7250*/  FFMA R14, R49, R63, R14 ;  /* 0x0000003f310e7223 */ /* 0x000fe2000000000e */
[----:B------:R-:W-:Y:S02]  /*7260*/  HADD2.F32 R70, -RZ, R69.H1_H1 ;  /* 0x30000045ff467230 */ /* 0x000fe40000004100 */
[----:B------:R-:W-:Y:S01]  /*7270*/  FMUL R18, R47, R22 ;  /* 0x000000162f127220 */ /* 0x000fe20000400000 */
[----:B------:R-:W-:Y:S02]  /*7280*/  HADD2.F32 R69, -RZ, R71.H0_H0 ;  /* 0x20000047ff457230 */ /* 0x000fe40000004100 */
[----:B------:R-:W-:Y:S01]  /*7290*/  FFMA R19, R49, R66, R19 ;  /* 0x0000004231137223 */ /* 0x000fe20000000013 */
[----:B------:R-:W-:Y:S01]  /*72a0*/  FMUL R23, R47, R23 ;  /* 0x000000172f177220 */ /* 0x000fe20000400000 */
[C---:B------:R-:W-:Y:S01]  /*72b0*/  FFMA R16, R49.reuse, R65, R16 ;  /* 0x0000004131107223 */ /* 0x040fe20000000010 */
[C---:B------:R-:W-:Y:S01]  /*72c0*/  FFMA R17, R49.reuse, R68, R17 ;  /* 0x0000004431117223 */ /* 0x040fe20000000011 */
        /* <DEDUP_REMOVED lines=23> */
[----:B------:R-:W-:Y:S01]  /*7440*/  F2FP.SATFINITE.E5M2.F32.PACK_AB_MERGE_C R118, R15, R10, RZ ;  /* 0x0000000a0f76723e */ /* 0x000fe200048060ff */
[----:B------:R-:W-:Y:S01]  /*7450*/  FFMA R28, R49, R51, R28 ;  /* 0x00000033311c7223 */ /* 0x000fe2000000001c */
[----:B------:R-:W-:Y:S01]  /*7460*/  F2FP.SATFINITE.E5M2.F32.PACK_AB_MERGE_C R119, R19, R14, RZ ;  /* 0x0000000e1377723e */ /* 0x000fe200048060ff */
[C---:B------:R-:W-:Y:S01]  /*7470*/  FFMA R29, R49.reuse, R50, R29 ;  /* 0x00000032311d7223 */ /* 0x040fe2000000001d */
[C---:B------:R-:W-:Y:S01]  /*7480*/  FFMA R30, R49.reuse, R77, R30 ;  /* 0x0000004d311e7223 */ /* 0x040fe2000000001e */
[----:B------:R-:W-:Y:S01]  /*7490*/  FFMA R35, R49, R52, R35 ;  /* 0x0000003431237223 */ /* 0x000fe20000000023 */
[----:B------:R-:W-:Y:S02]  /*74a0*/  F2FP.SATFINITE.E5M2.F32.PACK_AB_MERGE_C R118, R9, R8, R118 ;  /* 0x000000080976723e */ /* 0x000fe40004806076 */
[----:B------:R-:W-:Y:S02]  /*74b0*/  F2FP.SATFINITE.E5M2.F32.PACK_AB_MERGE_C R119, R13, R12, R119 ;  /* 0x0000000c0d77723e */ /* 0x000fe40004806077 */
[----:B------:R-:W-:Y:S02]  /*74c0*/  F2FP.SATFINITE.E5M2.F32.PACK_AB_MERGE_C R120, R23, R18, RZ ;  /* 0x000000121778723e */ /* 0x000fe400048060ff */
[----:B------:R-:W-:Y:S01]  /*74d0*/  F2FP.SATFINITE.E5M2.F32.PACK_AB_MERGE_C R121, R27, R22, RZ ;  /* 0x000000161b79723e */ /* 0x000fe200048060ff */
[----:B------:R1:W-:Y:S01]  /*74e0*/  STS.128 [R100+UR49+0x2400], R116 ;  /* 0x0024007464007988 */ /* 0x0003e20008000c31 */
[----:B------:R-:W-:Y:S02]  /*74f0*/  F2FP.SATFINITE.E5M2.F32.PACK_AB_MERGE_C R122, R31, R26, RZ ;  /* 0x0000001a1f7a723e */ /* 0x000fe400048060ff */
[----:B------:R-:W-:Y:S02]  /*7500*/  F2FP.SATFINITE.E5M2.F32.PACK_AB_MERGE_C R123, R35, R30, RZ ;  /* 0x0000001e237b723e */ /* 0x000fe400048060ff */
[----:B------:R-:W-:Y:S02]  /*7510*/  F2FP.SATFINITE.E5M2.F32.PACK_AB_MERGE_C R120, R17, R16, R120 ;  /* 0x000000101178723e */ /* 0x000fe40004806078 */
[----:B------:R-:W-:Y:S02]  /*7520*/  F2FP.SATFINITE.E5M2.F32.PACK_AB_MERGE_C R121, R21, R20, R121 ;  /* 0x000000141579723e */ /* 0x000fe40004806079 */
[----:B------:R-:W-:Y:S02]  /*7530*/  F2FP.SATFINITE.E5M2.F32.PACK_AB_MERGE_C R122, R25, R24, R122 ;  /* 0x00000018197a723e */ /* 0x000fe4000480607a */
[----:B------:R-:W-:Y:S02]  /*7540*/  F2FP.SATFINITE.E5M2.F32.PACK_AB_MERGE_C R123, R29, R28, R123 ;  /* 0x0000001c1d7b723e */ /* 0x000fe4000480607b */
[----:B------:R-:W-:Y:S02]  /*7550*/  LEA R32, R105, UR49, 0x3 ;  /* 0x0000003169207c11 */ /* 0x000fe4000f8e18ff */
[----:B------:R-:W-:Y:S01]  /*7560*/  @P6 SHF.L.U32 R33, R104, 0x1f, RZ ;  /* 0x0000001f68216819 */ /* 0x000fe200000006ff */
[----:B------:R1:W-:Y:S01]  /*7570*/  STS.128 [R114+0x2410], R120 ;  /* 0x0024107872007388 */ /* 0x0003e20000000c00 */
[----:B------:R-:W-:Y:S01]  /*7580*/  @!PT LDS RZ, [RZ] ;  /* 0x00000000fffff984 */ /* 0x000fe20000000800 */
[----:B------:R-:W-:Y:S01]  /*7590*/  @!PT LDS RZ, [RZ] ;  /* 0x00000000fffff984 */ /* 0x000fe20000000800 */
[----:B------:R-:W-:Y:S01]  /*75a0*/  @!PT LDS RZ, [RZ] ;  /* 0x00000000fffff984 */ /* 0x000fe20000000800 */
[----:B------:R-:W-:Y:S01]  /*75b0*/  @!PT LDS RZ, [RZ] ;  /* 0x00000000fffff984 */ /* 0x000fe20000000800 */
[----:B------:R2:W-:Y:S07]  /*75c0*/  MEMBAR.ALL.CTA ;  /* 0x0000000000007992 */ /* 0x0005ee0000008000 */
[----:B--2---:R-:W2:Y:S02]  /*75d0*/  FENCE.VIEW.ASYNC.S ;  /* 0x00000000000073c6 */ /* 0x004ea40000000000 */
[----:B--2---:R-:W-:Y:S06]  /*75e0*/  BAR.SYNC.DEFER_BLOCKING 0x1, 0x80 ;  /* 0x0042000000007b1d */ /* 0x004fec0000010000 */
[----:B------:R-:W-:Y:S05]  /*75f0*/  @P0 BRA `(.L_x_126) ;  /* 0x0000000000280947 */ /* 0x000fea0003800000 */
[----:B------:R-:W-:Y:S02]  /*7600*/  UIADD3 UR4, UPT, UPT, UR49, 0x2400, URZ ;  /* 0x0000240031047890 */ /* 0x000fe4000fffe0ff */
[----:B------:R-:W-:Y:S01]  /*7610*/  UIADD3 UR6, UP0, UPT, UR52, 0x680, URZ ;  /* 0x0000068034067890 */ /* 0x000fe2000ff1e0ff */
[----:B------:R-:W-:Y:S03]  /*7620*/  UMOV UR43, UR36 ;  /* 0x00000024002b7c82 */ /* 0x000fe60008000000 */
[----:B------:R-:W-:Y:S01]  /*7630*/  MOV R109, UR4 ;  /* 0x00000004006d7c02 */ /* 0x000fe20008000f00 */
[----:B------:R-:W-:Y:S03]  /*7640*/  UIADD3.X UR7, UPT, UPT, URZ, UR53, URZ, UP0, !UPT ;  /* 0x00000035ff077290 */ /* 0x000fe600087fe4ff */
[----:B------:R-:W-:Y:S11]  /*7650*/  R2UR UR40, R109 ;  /* 0x000000006d2872ca */ /* 0x000ff600000e0000 */
[----:B------:R-:W-:Y:S02]  /*7660*/  @!UPT UIADD3 URZ, UPT, UPT, URZ, URZ, URZ ;  /* 0x000000fffffff290 */ /* 0x000fe4000fffe0ff */
[----:B------:R2:W-:Y:S01]  /*7670*/  UTMASTG.3D [UR40], [UR6] ;  /* 0x00000028060073b5 */ /* 0x0005e20008010000 */
[----:B------:R0:W-:Y:S01]  /*7680*/  UTMACMDFLUSH ;  /* 0x00000000000079b7 */ /* 0x0001e20000000000 */
[----:B--2---:R-:W-:Y:S04]  /*7690*/  DEPBAR.LE SB0, 0x1 ;  /* 0x000080400000791a */ /* 0x004fe80000000000 */
.L_x_126:
[----:B------:R-:W-:Y:S05]  /*76a0*/  BSYNC.RECONVERGENT B0 ;  /* 0x0000000000007941 */ /* 0x000fea0003800200 */
.L_x_125:
[----:B------:R-:W-:Y:S06]  /*76b0*/  BAR.SYNC.DEFER_BLOCKING 0x1, 0x80 ;  /* 0x0042000000007b1d */ /* 0x000fec0000010000 */
[----:B------:R-:W2:Y:S01]  /*76c0*/  @P6 SYNCS.PHASECHK.TRANS64.TRYWAIT P0, [R32+URZ+0x220], R33 ;  /* 0x00022021200065a7 */ /* 0x000ea200080011ff */
[----:B------:R-:W-:Y:S01]  /*76d0*/  BSSY B1, `(.L_x_127) ;  /* 0x0000020000017945 */ /* 0x000fe20003800000 */
[----:B--2---:R-:W-:Y:S03]  /*76e0*/  @P6 SEL R115, RZ, 0x1, !P0 ;  /* 0x00000001ff736807 */ /* 0x004fe60004000000 */
[----:B------:R-:W-:Y:S05]  /*76f0*/  @!P6 BRA `(.L_x_128) ;  /* 0x000000000074e947 */ /* 0x000fea0003800000 */
[----:B------:R-:W-:Y:S01]  /*7700*/  ISETP.NE.AND P1, PT, R124, RZ, PT ;  /* 0x000000ff7c00720c */ /* 0x000fe20003f25270 */
[----:B------:R-:W-:Y:S01]  /*7710*/  BSSY B0, `(.L_x_129) ;  /* 0x0000009000007945 */ /* 0x000fe20003800000 */
[----:B------:R-:W-:Y:S11]  /*7720*/  ISETP.NE.AND P0, PT, R115, RZ, PT ;  /* 0x000000ff7300720c */ /* 0x000ff60003f05270 */
[----:B------:R-:W-:Y:S05]  /*7730*/  @P1 IMAD R0, R105, 0x1000, R100 ;  /* 0x0000100069001824 */ /* 0x000fea00078e0264 */
[----:B------:R-:W-:Y:S05]  /*7740*/  @P1 IADD3 R2, PT, PT, R0, UR49, RZ ;  /* 0x0000003100021c10 */ /* 0x000fea000fffe0ff */
[----:B------:R-:W-:Y:S01]  /*7750*/  @P1 IMAD.IADD R2, R2, 0x1, R125 ;  /* 0x0000000102021824 */ /* 0x000fe200078e027d */
[----:B------:R-:W-:Y:S06]  /*7760*/  @P0 BRA `(.L_x_130) ;  /* 0x00000000000c0947 */ /* 0x000fec0003800000 */
[----:B------:R-:W-:Y:S04]  /*7770*/  SHF.L.U32 R3, R104, 0x1f, RZ ;  /* 0x0000001f68037819 */ /* 0x000fe800000006ff */
[----:B------:R-:W2:Y:S02]  /*7780*/  SYNCS.PHASECHK.TRANS64.TRYWAIT P0, [R32+URZ+0x220], R3 ;  /* 0x00022003200075a7 */ /* 0x000ea400080011ff */
[----:B--2---:R-:W-:Y:S05]  /*7790*/  @!P0 BRA `(.L_x_131) ;  /* 0x00000020007c8947 */ /* 0x004fea0003800000 */
.L_x_130:
[----:B------:R-:W-:Y:S05]  /*77a0*/  BSYNC B0 ;  /* 0x0000000000007941 */ /* 0x000fea0003800000 */
.L_x_129:
[----:B------:R-:W-:Y:S01]  /*77b0*/  ISETP.NE.AND P0, PT, R124, RZ, PT ;  /* 0x000000ff7c00720c */ /* 0x000fe20003f05270 */
[----:B--2---:R-:W-:Y:S02]  /*77c0*/  VIADD R32, R32, 0x230 ;  /* 0x0000023020207836 */ /* 0x004fe40000000000 */
[----:B------:R-:W-:Y:S02]  /*77d0*/  IMAD.U32 R3, RZ, RZ, UR37 ;  /* 0x00000025ff037e24 */ /* 0x000fe4000f8e00ff */
[----:B------:R-:W-:Y:S03]  /*77e0*/  VIADD R105, R105, 0x1 ;  /* 0x0000000169697836 */ /* 0x000fe60000000000 */
[----:B------:R-:W-:Y:S05]  /*77f0*/  PRMT R3, R3, 0x654, R32 ;  /* 0x0000065403037816 */ /* 0x000fea0000000020 */
[----:B------:R2:W3:Y:S04]  /*7800*/  @P0 LDS.128 R80, [R0+UR49+0x400] ;  /* 0x0004003100500984 */ /* 0x0004e80008000c00 */
[----:B------:R2:W4:Y:S01]  /*7810*/  @P0 LDS.128 R84, [R2+0x410] ;  /* 0x0004100002540984 */ /* 0x0005220000000c00 */
[C---:B------:R-:W-:Y:S01]  /*7820*/  ISETP.NE.AND P0, PT, R105.reuse, 0x2, PT ;  /* 0x000000026900780c */ /* 0x040fe20003f05270 */
[----:B------:R-:W-:Y:S01]  /*7830*/  @!PT LDS RZ, [RZ] ;  /* 0x00000000fffff984 */ /* 0x000fe20000000800 */
[----:B------:R-:W-:Y:S01]  /*7840*/  @!PT LDS RZ, [RZ] ;  /* 0x00000000fffff984 */ /* 0x000fe20000000800 */
[----:B------:R-:W-:Y:S01]  /*7850*/  @!PT LDS RZ, [RZ] ;  /* 0x00000000fffff984 */ /* 0x000fe20000000800 */
[----:B------:R-:W-:Y:S01]  /*7860*/  @!PT LDS RZ, [RZ] ;  /* 0x00000000fffff984 */ /* 0x000fe20000000800 */
[----:B------:R5:W-:Y:S06]  /*7870*/  MEMBAR.ALL.CTA ;  /* 0x0000000000007992 */ /* 0x000bec0000008000 */
[----:B-----5:R-:W5:Y:S01]  /*7880*/  FENCE.VIEW.ASYNC.S ;  /* 0x00000000000073c6 */ /* 0x020f620000000000 */
[----:B------:R-:W-:Y:S01]  /*7890*/  SEL R105, R105, RZ, P0 ;  /* 0x000000ff69697207 */ /* 0x000fe20000000000 */
[----:B-----5:R5:W-:Y:S02]  /*78a0*/  SYNCS.ARRIVE.TRANS64.RED.A1T0 RZ, [R3+URZ], RZ ;  /* 0x000000ff03ff79a7 */ /* 0x020be400081004ff */
[----:B-----5:R-:W-:Y:S04]  /*78b0*/  SEL R3, RZ, 0x1, P0 ;  /* 0x00000001ff037807 */ /* 0x020fe80000000000 */
[----:B--23--:R-:W-:Y:S02]  /*78c0*/  LOP3.LUT R104, R104, R3, RZ, 0x3c, !PT ;  /* 0x0000000368687212 */ /* 0x00cfe400078e3cff */
.L_x_128:
[----:B------:R-:W-:Y:S05]  /*78d0*/  BSYNC B1 ;  /* 0x0000000000017941 */ /* 0x000fea0003800000 */
.L_x_127:
[----:B------:R-:W-:Y:S05]  /*78e0*/  VIADD R0, R48, 0x40 ;  /* 0x0000004030007836 */ /* 0x000fea0000000000 */
[----:B------:R-:W-:Y:S04]  /*78f0*/  SHF.R.U32.HI R0, RZ, 0x15, R0 ;  /* 0x00000015ff007819 */ /* 0x000fe80000011600 */
[----:B------:R-:W-:Y:S11]  /*7900*/  LOP3.LUT P0, RZ, R0, 0x3, R101, 0x48, !PT ;  /* 0x0000000300ff7812 */ /* 0x000ff60007804865 */
[----:B------:R-:W-:Y:S02]  /*7910*/  @!UPT UIADD3 URZ, UPT, UPT, URZ, URZ, URZ ;  /* 0x000000fffffff290 */ /* 0x000fe4000fffe0ff */
[----:B------:R-:W-:Y:S05]  /*7920*/  @!P0 BRA `(.L_x_132) ;  /* 0x0000000000408947 */ /* 0x000fea0003800000 */
[----:B------:R-:W2:Y:S01]  /*7930*/  LDCU.64 UR8, c[0x4][0x70] ;  /* 0x01000e00ff0877ac */ /* 0x000ea20008000a00 */
[----:B------:R-:W-:Y:S01]  /*7940*/  MOV R3, 0x0 ;  /* 0x0000000000037802 */ /* 0x000fe20000000f00 */
[----:B------:R-:W-:Y:S02]  /*7950*/  HFMA2 R12, -RZ, RZ, 0, 5.9604644775390625e-08 ;  /* 0x00000001ff0c7431 */ /* 0x000fe400000001ff */
[----:B------:R-:W-:Y:S02]  /*7960*/  IMAD.MOV.U32 R8, RZ, RZ, 0x192 ;  /* 0x00000192ff087424 */ /* 0x000fe400078e00ff */
[----:B------:R-:W-:Y:S01]  /*7970*/  IMAD.MOV.U32 R13, RZ, RZ, RZ ;  /* 0x000000ffff0d7224 */ /* 0x000fe200078e00ff */
[----:B------:R-:W3:Y:S01]  /*7980*/  LDCU.64 UR6, c[0x4][0x78] ;  /* 0x01000f00ff0677ac */ /* 0x000ee20008000a00 */
[----:B------:R-:W1:Y:S01]  /*7990*/  LDC.64 R2, c[0x4][R3] ;  /* 0x0100000003027b82 */ /* 0x000e620000000a00 */
[----:B------:R-:W5:Y:S01]  /*79a0*/  LDCU.64 UR4, c[0x4][0x10] ;  /* 0x01000200ff0477ac */ /* 0x000f620008000a00 */
[----:B--2---:R-:W-:Y:S01]  /*79b0*/  MOV R5, UR9 ;  /* 0x0000000900057c02 */ /* 0x004fe20008000f00 */
[----:B------:R-:W-:Y:S01]  /*79c0*/  IMAD.U32 R4, RZ, RZ, UR8 ;  /* 0x00000008ff047e24 */ /* 0x000fe2000f8e00ff */
[----:B---3--:R-:W-:Y:S01]  /*79d0*/  MOV R7, UR7 ;  /* 0x0000000700077c02 */ /* 0x008fe20008000f00 */
[----:B------:R-:W-:Y:S01]  /*79e0*/  IMAD.U32 R6, RZ, RZ, UR6 ;  /* 0x00000006ff067e24 */ /* 0x000fe2000f8e00ff */
[----:B-----5:R-:W-:Y:S01]  /*79f0*/  MOV R11, UR5 ;  /* 0x00000005000b7c02 */ /* 0x020fe20008000f00 */
[----:B------:R-:W-:Y:S02]  /*7a00*/  IMAD.U32 R10, RZ, RZ, UR4 ;  /* 0x00000004ff0a7e24 */ /* 0x000fe4000f8e00ff */
[----:B------:R-:W-:Y:S07]  /*7a10*/  LEPC R20, `(.L_x_132) ;  /* 0x000000001014794e */ /* 0x000fee0000000000 */
[----:B-1--4-:R-:W-:Y:S05]  /*7a20*/  CALL.ABS.NOINC R2 ;  /* 0x0000000002007343 */ /* 0x012fea0003c00000 */
.L_x_132:
[----:B------:R-:W-:Y:S01]  /*7a30*/  ISETP.NE.AND P0, PT, R110, RZ, PT ;  /* 0x000000ff6e00720c */ /* 0x000fe20003f05270 */
[----:B------:R-:W-:Y:S05]  /*7a40*/  WARPSYNC.ALL ;  /* 0x0000000000007948 */ /* 0x000fea0003800000 */
[----:B------:R-:W-:Y:S01]  /*7a50*/  R2UR UR4, R48 ;  /* 0x00000000300472ca */ /* 0x000fe200000e0000 */
[----:B------:R-:W-:Y:S01]  /*7a60*/  BSSY.RECONVERGENT B0, `(.L_x_133) ;  /* 0x000009c000007945 */ /* 0x000fe20003800200 */
[-C--:B------:R-:W-:Y:S02]  /*7a70*/  F2FP.F16.E5M2.UNPACK_B R51, R80.reuse ;  /* 0x00000050ff33723e */ /* 0x080fe400020004ff */
[----:B------:R-:W-:Y:S02]  /*7a80*/  F2FP.F16.E5M2.UNPACK_B R80, R80.H1 ;  /* 0x00000050ff50723e */ /* 0x000fe400030004ff */
[-C--:B------:R-:W-:Y:S01]  /*7a90*/  F2FP.F16.E5M2.UNPACK_B R55, R81.reuse ;  /* 0x00000051ff37723e */ /* 0x080fe200020004ff */
[--C-:B------:R-:W-:Y:S01]  /*7aa0*/  HADD2.F32 R50, -RZ, R51.reuse.H0_H0 ;  /* 0x20000033ff327230 */ /* 0x100fe20000004100 */
[----:B------:R-:W-:Y:S01]  /*7ab0*/  F2FP.F16.E5M2.UNPACK_B R81, R81.H1 ;  /* 0x00000051ff51723e */ /* 0x000fe200030004ff */
[----:B------:R-:W-:Y:S01]  /*7ac0*/  HADD2.F32 R52, -RZ, R51.H1_H1 ;  /* 0x30000033ff347230 */ /* 0x000fe20000004100 */
[-C--:B------:R-:W-:Y:S01]  /*7ad0*/  F2FP.F16.E5M2.UNPACK_B R59, R82.reuse ;  /* 0x00000052ff3b723e */ /* 0x080fe200020004ff */
[--C-:B------:R-:W-:Y:S01]  /*7ae0*/  HADD2.F32 R51, -RZ, R80.reuse.H0_H0 ;  /* 0x20000050ff337230 */ /* 0x100fe20000004100 */
[----:B------:R-:W-:Y:S01]  /*7af0*/  F2FP.F16.E5M2.UNPACK_B R82, R82.H1 ;  /* 0x00000052ff52723e */ /* 0x000fe200030004ff */
[----:B------:R-:W-:Y:S01]  /*7b00*/  LDTM.16dp32bit_t0_t15.x32 R4, tmem[UR4+0x40] ;  /* 0x00004004000479ee */ /* 0x000fe20008a80000 */
[----:B------:R-:W2:Y:S01]  /*7b10*/  LDTM.16dp32bit_t16_t31.x32 R4, tmem[UR4+0x60] ;  /* 0x00006004000479ee */ /* 0x000ea20008aa0000 */
[----:B------:R-:W-:Y:S01]  /*7b20*/  NOP ;  /* 0x0000000000007918 */ /* 0x000fe20000000000 */
[--C-:B------:R-:W-:Y:S01]  /*7b30*/  HADD2.F32 R53, -RZ, R55.reuse.H0_H0 ;  /* 0x20000037ff357230 */ /* 0x100fe20000004100 */
[----:B------:R-:W-:Y:S01]  /*7b40*/  R2UR UR5, R113 ;  /* 0x00000000710572ca */ /* 0x000fe200000e0000 */
[----:B------:R-:W-:Y:S01]  /*7b50*/  HADD2.F32 R56, -RZ, R55.H1_H1 ;  /* 0x30000037ff387230 */ /* 0x000fe20000004100 */
[----:B------:R-:W-:Y:S01]  /*7b60*/  F2FP.F16.E5M2.UNPACK_B R63, R83 ;  /* 0x00000053ff3f723e */ /* 0x000fe200020004ff */
[--C-:B------:R-:W-:Y:S01]  /*7b70*/  HADD2.F32 R57, -RZ, R59.reuse.H0_H0 ;  /* 0x2000003bff397230 */ /* 0x100fe20000004100 */
[----:B----4-:R-:W-:Y:S01]  /*7b80*/  F2FP.F16.E5M2.UNPACK_B R67, R84 ;  /* 0x00000054ff43723e */ /* 0x010fe200020004ff */
[----:B------:R-:W-:Y:S01]  /*7b90*/  HADD2.F32 R60, -RZ, R59.H1_H1 ;  /* 0x3000003bff3c7230 */ /* 0x000fe20000004100 */
[----:B------:R-:W-:Y:S01]  /*7ba0*/  F2FP.F16.E5M2.UNPACK_B R71, R85 ;  /* 0x00000055ff47723e */ /* 0x000fe200020004ff */
[--C-:B------:R-:W-:Y:S01]  /*7bb0*/  HADD2.F32 R61, -RZ, R63.reuse.H0_H0 ;  /* 0x2000003fff3d7230 */ /* 0x100fe20000004100 */
[----:B------:R-:W-:Y:S01]  /*7bc0*/  F2FP.F16.E5M2.UNPACK_B R75, R86 ;  /* 0x00000056ff4b723e */ /* 0x000fe200020004ff */
[----:B------:R-:W-:Y:S01]  /*7bd0*/  HADD2.F32 R64, -RZ, R63.H1_H1 ;  /* 0x3000003fff407230 */ /* 0x000fe20000004100 */
[----:B------:R-:W-:Y:S01]  /*7be0*/  F2FP.F16.E5M2.UNPACK_B R77, R87 ;  /* 0x00000057ff4d723e */ /* 0x000fe200020004ff */
[--C-:B------:R-:W-:Y:S01]  /*7bf0*/  HADD2.F32 R65, -RZ, R67.reuse.H0_H0 ;  /* 0x20000043ff417230 */ /* 0x100fe20000004100 */
[----:B------:R-:W-:Y:S01]  /*7c00*/  F2FP.F16.E5M2.UNPACK_B R83, R83.H1 ;  /* 0x00000053ff53723e */ /* 0x000fe200030004ff */
[----:B------:R-:W-:Y:S01]  /*7c10*/  UIADD3 UR5, UPT, UPT, UR5, 0x290, URZ ;  /* 0x0000029005057890 */ /* 0x000fe2000fffe0ff */
[----:B------:R-:W-:Y:S01]  /*7c20*/  HADD2.F32 R67, -RZ, R67.H1_H1 ;  /* 0x30000043ff437230 */ /* 0x000fe20000004100 */
[----:B------:R-:W-:Y:S01]  /*7c30*/  F2FP.F16.E5M2.UNPACK_B R84, R84.H1 ;  /* 0x00000054ff54723e */ /* 0x000fe200030004ff */
[--C-:B------:R-:W-:Y:S01]  /*7c40*/  HADD2.F32 R69, -RZ, R71.reuse.H0_H0 ;  /* 0x20000047ff457230 */ /* 0x100fe20000004100 */
[----:B------:R-:W-:Y:S01]  /*7c50*/  UPRMT UR5, UR37, 0x654, UR5 ;  /* 0x0000065425057896 */ /* 0x000fe20008000005 */
[----:B------:R-:W-:Y:S01]  /*7c60*/  HADD2.F32 R72, -RZ, R71.H1_H1 ;  /* 0x30000047ff487230 */ /* 0x000fe20000004100 */
[----:B------:R-:W-:Y:S01]  /*7c70*/  F2FP.F16.E5M2.UNPACK_B R85, R85.H1 ;  /* 0x00000055ff55723e */ /* 0x000fe200030004ff */
[--C-:B------:R-:W-:Y:S02]  /*7c80*/  HADD2.F32 R73, -RZ, R75.reuse.H0_H0 ;  /* 0x2000004bff497230 */ /* 0x100fe40000004100 */
[C---:B--2---:R-:W-:Y:S01]  /*7c90*/  FMUL R4, R47.reuse, R4 ;  /* 0x000000042f047220 */ /* 0x044fe20000400000 */
[C---:B------:R-:W-:Y:S01]  /*7ca0*/  FMUL R5, R47.reuse, R5 ;  /* 0x000000052f057220 */ /* 0x040fe20000400000 */
[C---:B------:R-:W-:Y:S01]  /*7cb0*/  FMUL R8, R47.reuse, R8 ;  /* 0x000000082f087220 */ /* 0x040fe20000400000 */
[----:B------:R-:W-:Y:S01]  /*7cc0*/  FMUL R9, R47, R9 ;  /* 0x000000092f097220 */ /* 0x000fe20000400000 */
[C---:B------:R-:W-:Y:S01]  /*7cd0*/  FFMA R4, R49.reuse, R50, R4 ;  /* 0x0000003231047223 */ /* 0x040fe20000000004 */
[----:B------:R-:W-:Y:S01]  /*7ce0*/  SYNCS.ARRIVE.TRANS64.RED.A1T0 RZ, [UR5], RZ ;  /* 0x000000ffffff79a7 */ /* 0x000fe20008100405 */
        /* <DEDUP_REMOVED lines=18> */
[--C-:B------:R-:W-:Y:S02]  /*7e10*/  HADD2.F32 R55, -RZ, R81.reuse.H0_H0 ;  /* 0x20000051ff377230 */ /* 0x100fe40000004100 */
[----:B------:R-:W-:Y:S01]  /*7e20*/  FMUL R10, R47, R10 ;  /* 0x0000000a2f0a7220 */ /* 0x000fe20000400000 */
[C---:B------:R-:W-:Y:S01]  /*7e30*/  FFMA R6, R49.reuse, R51, R6 ;  /* 0x0000003331067223 */ /* 0x040fe20000000006 */
[----:B------:R-:W-:Y:S02]  /*7e40*/  HADD2.F32 R58, -RZ, R81.H1_H1 ;  /* 0x30000051ff3a7230 */ /* 0x000fe40000004100 */
[C---:B------:R-:W-:Y:S01]  /*7e50*/  FFMA R7, R49.reuse, R54, R7 ;  /* 0x0000003631077223 */ /* 0x040fe20000000007 */
[C---:B------:R-:W-:Y:S01]  /*7e60*/  FFMA R8, R49.reuse, R53, R8 ;  /* 0x0000003531087223 */ /* 0x040fe20000000008 */
[C---:B------:R-:W-:Y:S01]  /*7e70*/  FFMA R9, R49.reuse, R56, R9 ;  /* 0x0000003831097223 */ /* 0x040fe20000000009 */
[----:B------:R-:W-:Y:S01]  /*7e80*/  FFMA R10, R49, R55, R10 ;  /* 0x00000037310a7223 */ /* 0x000fe2000000000a */
[----:B------:R-:W-:Y:S01]  /*7e90*/  HADD2.F32 R51, -RZ, R77.H0_H0 ;  /* 0x2000004dff337230 */ /* 0x000fe20000004100 */
[----:B-1----:R-:W-:Y:S01]  /*7ea0*/  F2FP.SATFINITE.E5M2.F32.PACK_AB_MERGE_C R116, R7, R6, RZ ;  /* 0x000000060774723e */ /* 0x002fe200048060ff */
[C---:B------:R-:W-:Y:S01]  /*7eb0*/  FMUL R11, R47.reuse, R11 ;  /* 0x0000000b2f0b7220 */ /* 0x040fe20000400000 */
[--C-:B------:R-:W-:Y:S02]  /*7ec0*/  HADD2.F32 R59, -RZ, R82.reuse.H0_H0 ;  /* 0x20000052ff3b7230 */ /* 0x100fe40000004100 */
[----:B------:R-:W-:Y:S01]  /*7ed0*/  FMUL R14, R47, R14 ;  /* 0x0000000e2f0e7220 */ /* 0x000fe20000400000 */
[----:B------:R-:W-:Y:S01]  /*7ee0*/  HADD2.F32 R62, -RZ, R82.H1_H1 ;  /* 0x30000052ff3e7230 */ /* 0x000fe20000004100 */
[----:B------:R-:W-:Y:S01]  /*7ef0*/  F2FP.SATFINITE.E5M2.F32.PACK_AB_MERGE_C R116, R5, R4, R116 ;  /* 0x000000040574723e */ /* 0x000fe20004806074 */
[C---:B------:R-:W-:Y:S01]  /*7f00*/  FFMA R11, R49.reuse, R58, R11 ;  /* 0x0000003a310b7223 */ /* 0x040fe2000000000b */
[C---:B------:R-:W-:Y:S01]  /*7f10*/  FFMA R12, R49.reuse, R57, R12 ;  /* 0x00000039310c7223 */ /* 0x040fe2000000000c */
[C---:B------:R-:W-:Y:S01]  /*7f20*/  FFMA R13, R49.reuse, R60, R13 ;  /* 0x0000003c310d7223 */ /* 0x040fe2000000000d */
[----:B------:R-:W-:Y:S01]  /*7f30*/  F2FP.F16.E5M2.UNPACK_B R86, R86.H1 ;  /* 0x00000056ff56723e */ /* 0x000fe200030004ff */
[----:B------:R-:W-:Y:S01]  /*7f40*/  FFMA R14, R49, R59, R14 ;  /* 0x0000003b310e7223 */ /* 0x000fe2000000000e */
[----:B------:R-:W-:Y:S01]  /*7f50*/  F2FP.SATFINITE.E5M2.F32.PACK_AB_MERGE_C R117, R11, R10, RZ ;  /* 0x0000000a0b75723e */ /* 0x000fe200048060ff */
[C---:B------:R-:W-:Y:S01]  /*7f60*/  FMUL R15, R47.reuse, R15 ;  /* 0x0000000f2f0f7220 */ /* 0x040fe20000400000 */
[--C-:B------:R-:W-:Y:S02]  /*7f70*/  HADD2.F32 R63, -RZ, R83.reuse.H0_H0 ;  /* 0x20000053ff3f7230 */ /* 0x100fe40000004100 */
[----:B------:R-:W-:Y:S01]  /*7f80*/  FMUL R18, R47, R18 ;  /* 0x000000122f127220 */ /* 0x000fe20000400000 */
[----:B------:R-:W-:Y:S01]  /*7f90*/  HADD2.F32 R66, -RZ, R83.H1_H1 ;  /* 0x30000053ff427230 */ /* 0x000fe20000004100 */
[----:B------:R-:W-:Y:S01]  /*7fa0*/  F2FP.SATFINITE.E5M2.F32.PACK_AB_MERGE_C R117, R9, R8, R117 ;  /* 0x000000080975723e */ /* 0x000fe20004806075 */
[C---:B------:R-:W-:Y:S01]  /*7fb0*/  FFMA R15, R49.reuse, R62, R15 ;  /* 0x0000003e310f7223 */ /* 0x040fe2000000000f */
[C---:B------:R-:W-:Y:S01]  /*7fc0*/  FFMA R16, R49.reuse, R61, R16 ;  /* 0x0000003d31107223 */ /* 0x040fe20000000010 */
[----:B------:R-:W-:Y:S01]  /*7fd0*/  FFMA R17, R49, R64, R17 ;  /* 0x0000004031117223 */ /* 0x000fe20000000011 */
[----:B------:R-:W-:Y:S01]  /*7fe0*/  FMUL R19, R47, R19 ;  /* 0x000000132f137220 */ /* 0x000fe20000400000 */
        /* <DEDUP_REMOVED lines=15> */
[----:B------:R-:W-:Y:S01]  /*80e0*/  F2FP.F16.E5M2.UNPACK_B R87, R87.H1 ;  /* 0x00000057ff57723e */ /* 0x000fe200030004ff */
        /* <DEDUP_REMOVED lines=32> */
[----:B------:R-:W-:Y:S03]  /*82f0*/  IADD3 R79, PT, PT, R44, 0x1, RZ ;  /* 0x000000012c4f7810 */ /* 0x000fe60007ffe0ff */
        /* <DEDUP_REMOVED lines=9> */
[----:B------:R-:W-:Y:S02]  /*8390*/  UIADD3 UR8, UP0, UPT, UR52, 0x680, URZ ;  /* 0x0000068034087890 */ /* 0x000fe4000ff1e0ff */
[----:B------:R-:W-:Y:S02]  /*83a0*/  UIADD3 UR5, UPT, UPT, UR41, 0x40, URZ ;  /* 0x0000004029057890 */ /* 0x000fe4000fffe0ff */
[----:B------:R-:W-:Y:S02]  /*83b0*/  UIADD3 UR4, UPT, UPT, UR49, 0x3400, URZ ;  /* 0x0000340031047890 */ /* 0x000fe4000fffe0ff */
[----:B------:R-:W-:Y:S01]  /*83c0*/  UIADD3.X UR9, UPT, UPT, URZ, UR53, URZ, UP0, !UPT ;  /* 0x00000035ff097290 */ /* 0x000fe200087fe4ff */
[----:B------:R-:W-:Y:S01]  /*83d0*/  UMOV UR6, UR42 ;  /* 0x0000002a00067c82 */ /* 0x000fe20008000000 */
[----:B------:R-:W-:Y:S07]  /*83e0*/  UMOV UR7, UR36 ;  /* 0x0000002400077c82 */ /* 0x000fee0008000000 */
[----:B------:R2:W-:Y:S01]  /*83f0*/  UTMASTG.3D [UR4], [UR8] ;  /* 0x00000004080073b5 */ /* 0x0005e20008010000 */
[----:B------:R0:W-:Y:S01]  /*8400*/  UTMACMDFLUSH ;  /* 0x00000000000079b7 */ /* 0x0001e20000000000 */
[----:B--2---:R-:W-:Y:S04]  /*8410*/  DEPBAR.LE SB0, 0x1 ;  /* 0x000080400000791a */ /* 0x004fe80000000000 */
.L_x_134:
[----:B------:R-:W-:Y:S05]  /*8420*/  BSYNC.RECONVERGENT B0 ;  /* 0x0000000000007941 */ /* 0x000fea0003800200 */
.L_x_133:
[----:B------:R-:W-:Y:S01]  /*8430*/  BAR.SYNC.DEFER_BLOCKING 0x1, 0x80 ;  /* 0x0042000000007b1d */ /* 0x000fe20000010000 */
[----:B------:R-:W-:Y:S01]  /*8440*/  ISETP.NE.AND P2, PT, R111, RZ, PT ;  /* 0x000000ff6f00720c */ /* 0x000fe20003f45270 */
[----:B------:R-:W-:Y:S01]  /*8450*/  IMAD.IADD R20, R43, 0x1, R94 ;  /* 0x000000012b147824 */ /* 0x000fe200078e025e */
[----:B------:R-:W-:Y:S01]  /*8460*/  ISETP.NE.AND P0, PT, R112, 0x2, PT ;  /* 0x000000027000780c */ /* 0x000fe20003f05270 */
[----:B------:R-:W-:Y:S01]  /*8470*/  IMAD.IADD R21, R45, 0x1, R96 ;  /* 0x000000012d157824 */ /* 0x000fe200078e0260 */
[----:B------:R-:W-:Y:S02]  /*8480*/  ISETP.NE.AND P1, PT, R79, 0x4, PT ;  /* 0x000000044f00780c */ /* 0x000fe40003f25270 */
[----:B------:R-:W-:Y:S02]  /*8490*/  SEL R3, RZ, 0x1, P0 ;  /* 0x00000001ff037807 */ /* 0x000fe40000000000 */
[----:B------:R-:W-:Y:S02]  /*84a0*/  SEL R0, RZ, 0x1, P1 ;  /* 0x00000001ff007807 */ /* 0x000fe40000800000 */
[----:B------:R-:W-:Y:S02]  /*84b0*/  LOP3.LUT R106, R106, R3, RZ, 0x3c, !PT ;  /* 0x000000036a6a7212 */ /* 0x000fe400078e3cff */
[----:B------:R-:W-:Y:S02]  /*84c0*/  LOP3.LUT R107, R107, R0, RZ, 0x3c, !PT ;  /* 0x000000006b6b7212 */ /* 0x000fe400078e3cff */
[----:B------:R-:W-:Y:S02]  /*84d0*/  @P2 R2UR UR36, R103 ;  /* 0x00000000672422ca */ /* 0x000fe400000e0000 */
[----:B------:R-:W-:Y:S02]  /*84e0*/  SEL R112, R112, RZ, P0 ;  /* 0x000000ff70707207 */ /* 0x000fe40000000000 */
[----:B------:R-:W-:Y:S01]  /*84f0*/  SEL R44, R79, RZ, P1 ;  /* 0x000000ff4f2c7207 */ /* 0x000fe20000800000 */
[----:B------:R-:W-:Y:S10]  /*8500*/  @P2 BRA `(.L_x_135) ;  /* 0xffffffd400f82947 */ /* 0x000ff4000383ffff */
[----:B------:R-:W-:Y:S05]  /*8510*/  EXIT ;  /* 0x000000000000794d */ /* 0x000fea0003800000 */
.L_x_20:
[----:B--2---:R2:W1:Y:S02]  /*8520*/  SYNCS.PHASECHK.TRANS64.TRYWAIT P0, [R3+URZ+0x2c0], R2 ;  /* 0x0002c002030075a7 */ /* 0x00446400080011ff */
[----:B-1----:R-:W-:Y:S05]  /*8530*/  @!P0 NANOSLEEP.SYNCS 0x989680 ;  /* 0x009896800000895d */ /* 0x002fea0003900000 */
[----:B------:R-:W1:Y:S02]  /*8540*/  @!P0 SYNCS.PHASECHK.TRANS64 P0, [R3+URZ+0x2c0], R2 ;  /* 0x0002c002030085a7 */ /* 0x000e6400080010ff */
[----:B-1----:R-:W-:Y:S05]  /*8550*/  @!P0 BRA `(.L_x_20) ;  /* 0xfffffffc00f08947 */ /* 0x002fea000383ffff */
[----:B------:R-:W-:Y:S05]  /*8560*/  BRA `(.L_x_136) ;  /* 0xffffff94000c7947 */ /* 0x000fea000383ffff */
.L_x_23:
[----:B-1----:R-:W-:-:S07]  /*8570*/  MOV R2, UR33 ;  /* 0x0000002100027c02 */ /* 0x002fce0008000f00 */
.L_x_137:
[----:B-1----:R1:W2:Y:S02]  /*8580*/  SYNCS.PHASECHK.TRANS64.TRYWAIT P0, [R2+URZ+0x110], R5 ;  /* 0x00011005020075a7 */ /* 0x0022a400080011ff */
[----:B--2---:R-:W-:Y:S05]  /*8590*/  @!P0 NANOSLEEP.SYNCS 0x989680 ;  /* 0x009896800000895d */ /* 0x004fea0003900000 */
[----:B------:R-:W2:Y:S02]  /*85a0*/  @!P0 SYNCS.PHASECHK.TRANS64 P0, [R2+URZ+0x110], R5 ;  /* 0x00011005020085a7 */ /* 0x000ea400080010ff */
[----:B--2---:R-:W-:Y:S05]  /*85b0*/  @!P0 BRA `(.L_x_137) ;  /* 0xfffffffc00f08947 */ /* 0x004fea000383ffff */
[----:B------:R-:W-:Y:S05]  /*85c0*/  BRA `(.L_x_22) ;  /* 0xffffff94005c7947 */ /* 0x000fea000383ffff */
.L_x_29:
[----:B-1----:R-:W-:-:S07]  /*85d0*/  MOV R2, UR17 ;  /* 0x0000001100027c02 */ /* 0x002fce0008000f00 */
.L_x_138:
[----:B-1----:R1:W2:Y:S02]  /*85e0*/  SYNCS.PHASECHK.TRANS64.TRYWAIT P0, [R2+URZ+0x110], R5 ;  /* 0x00011005020075a7 */ /* 0x0022a400080011ff */
[----:B--2---:R-:W-:Y:S05]  /*85f0*/  @!P0 NANOSLEEP.SYNCS 0x989680 ;  /* 0x009896800000895d */ /* 0x004fea0003900000 */
[----:B------:R-:W2:Y:S02]  /*8600*/  @!P0 SYNCS.PHASECHK.TRANS64 P0, [R2+URZ+0x110], R5 ;  /* 0x00011005020085a7 */ /* 0x000ea400080010ff */
[----:B--2---:R-:W-:Y:S05]  /*8610*/  @!P0 BRA `(.L_x_138) ;  /* 0xfffffffc00f08947 */ /* 0x004fea000383ffff */
[----:B------:R-:W-:Y:S05]  /*8620*/  BRA `(.L_x_28) ;  /* 0xffffff9800047947 */ /* 0x000fea000383ffff */
.L_x_33:
[----:B-1----:R1:W2:Y:S02]  /*8630*/  SYNCS.PHASECHK.TRANS64.TRYWAIT P0, [R2+URZ+0x250], R3 ;  /* 0x00025003020075a7 */ /* 0x0022a400080011ff */
[----:B--2---:R-:W-:Y:S05]  /*8640*/  @!P0 NANOSLEEP.SYNCS 0x989680 ;  /* 0x009896800000895d */ /* 0x004fea0003900000 */
[----:B------:R-:W2:Y:S02]  /*8650*/  @!P0 SYNCS.PHASECHK.TRANS64 P0, [R2+URZ+0x250], R3 ;  /* 0x00025003020085a7 */ /* 0x000ea400080010ff */
[----:B--2---:R-:W-:Y:S05]  /*8660*/  @!P0 BRA `(.L_x_33) ;  /* 0xfffffffc00f08947 */ /* 0x004fea000383ffff */
[----:B------:R-:W-:Y:S05]  /*8670*/  BRA `(.L_x_139) ;  /* 0xffffff9800947947 */ /* 0x000fea000383ffff */
.L_x_37:
[----:B----4-:R-:W-:-:S07]  /*8680*/  MOV R0, UR5 ;  /* 0x0000000500007c02 */ /* 0x010fce0008000f00 */
.L_x_140:
[----:B-1----:R1:W2:Y:S02]  /*8690*/  SYNCS.PHASECHK.TRANS64.TRYWAIT P0, [R0+URZ], R3 ;  /* 0x00000003000075a7 */ /* 0x0022a400080011ff */
[----:B--2---:R-:W-:Y:S05]  /*86a0*/  @!P0 NANOSLEEP.SYNCS 0x989680 ;  /* 0x009896800000895d */ /* 0x004fea0003900000 */
[----:B------:R-:W2:Y:S02]  /*86b0*/  @!P0 SYNCS.PHASECHK.TRANS64 P0, [R0+URZ], R3 ;  /* 0x00000003000085a7 */ /* 0x000ea400080010ff */
[----:B--2---:R-:W-:Y:S05]  /*86c0*/  @!P0 BRA `(.L_x_140) ;  /* 0xfffffffc00f08947 */ /* 0x004fea000383ffff */
[----:B------:R-:W-:Y:S05]  /*86d0*/  BRA `(.L_x_141) ;  /* 0xffffffa000047947 */ /* 0x000fea000383ffff */
.L_x_38:
[----:B----4-:R-:W-:-:S07]  /*86e0*/  MOV R0, UR5 ;  /* 0x0000000500007c02 */ /* 0x010fce0008000f00 */
.L_x_142:
[----:B-1----:R1:W2:Y:S02]  /*86f0*/  SYNCS.PHASECHK.TRANS64.TRYWAIT P0, [R0+URZ], R3 ;  /* 0x00000003000075a7 */ /* 0x0022a400080011ff */
[----:B--2---:R-:W-:Y:S05]  /*8700*/  @!P0 NANOSLEEP.SYNCS 0x989680 ;  /* 0x009896800000895d */ /* 0x004fea0003900000 */
[----:B------:R-:W2:Y:S02]  /*8710*/  @!P0 SYNCS.PHASECHK.TRANS64 P0, [R0+URZ], R3 ;  /* 0x00000003000085a7 */ /* 0x000ea400080010ff */
[----:B--2---:R-:W-:Y:S05]  /*8720*/  @!P0 BRA `(.L_x_142) ;  /* 0xfffffffc00f08947 */ /* 0x004fea000383ffff */
[----:B------:R-:W-:Y:S05]  /*8730*/  BRA `(.L_x_143) ;  /* 0xffffffa000107947 */ /* 0x000fea000383ffff */
.L_x_39:
[----:B----4-:R-:W-:-:S07]  /*8740*/  MOV R0, UR5 ;  /* 0x0000000500007c02 */ /* 0x010fce0008000f00 */
.L_x_144:
[----:B-1----:R1:W2:Y:S02]  /*8750*/  SYNCS.PHASECHK.TRANS64.TRYWAIT P0, [R0+URZ], R3 ;  /* 0x00000003000075a7 */ /* 0x0022a400080011ff */
[----:B--2---:R-:W-:Y:S05]  /*8760*/  @!P0 NANOSLEEP.SYNCS 0x989680 ;  /* 0x009896800000895d */ /* 0x004fea0003900000 */
[----:B------:R-:W2:Y:S02]  /*8770*/  @!P0 SYNCS.PHASECHK.TRANS64 P0, [R0+URZ], R3 ;  /* 0x00000003000085a7 */ /* 0x000ea400080010ff */
[----:B--2---:R-:W-:Y:S05]  /*8780*/  @!P0 BRA `(.L_x_144) ;  /* 0xfffffffc00f08947 */ /* 0x004fea000383ffff */
[----:B------:R-:W-:Y:S05]  /*8790*/  BRA `(.L_x_145) ;  /* 0xffffffa0001c7947 */ /* 0x000fea000383ffff */
.L_x_40:
[----:B----4-:R-:W-:-:S07]  /*87a0*/  MOV R0, UR5 ;  /* 0x0000000500007c02 */ /* 0x010fce0008000f00 */
.L_x_146:
[----:B-1----:R1:W2:Y:S02]  /*87b0*/  SYNCS.PHASECHK.TRANS64.TRYWAIT P0, [R0+URZ], R3 ;  /* 0x00000003000075a7 */ /* 0x0022a400080011ff */
[----:B--2---:R-:W-:Y:S05]  /*87c0*/  @!P0 NANOSLEEP.SYNCS 0x989680 ;  /* 0x009896800000895d */ /* 0x004fea0003900000 */
[----:B------:R-:W2:Y:S02]  /*87d0*/  @!P0 SYNCS.PHASECHK.TRANS64 P0, [R0+URZ], R3 ;  /* 0x00000003000085a7 */ /* 0x000ea400080010ff */
[----:B--2---:R-:W-:Y:S05]  /*87e0*/  @!P0 BRA `(.L_x_146) ;  /* 0xfffffffc00f08947 */ /* 0x004fea000383ffff */
[----:B------:R-:W-:Y:S05]  /*87f0*/  BRA `(.L_x_147) ;  /* 0xffffffa000287947 */ /* 0x000fea000383ffff */
.L_x_41:
[----:B----4-:R-:W-:-:S07]  /*8800*/  MOV R0, UR5 ;  /* 0x0000000500007c02 */ /* 0x010fce0008000f00 */
.L_x_148:
[----:B-1----:R1:W2:Y:S02]  /*8810*/  SYNCS.PHASECHK.TRANS64.TRYWAIT P0, [R0+URZ], R3 ;  /* 0x00000003000075a7 */ /* 0x0022a400080011ff */
[----:B--2---:R-:W-:Y:S05]  /*8820*/  @!P0 NANOSLEEP.SYNCS 0x989680 ;  /* 0x009896800000895d */ /* 0x004fea0003900000 */
[----:B------:R-:W2:Y:S02]  /*8830*/  @!P0 SYNCS.PHASECHK.TRANS64 P0, [R0+URZ], R3 ;  /* 0x00000003000085a7 */ /* 0x000ea400080010ff */
[----:B--2---:R-:W-:Y:S05]  /*8840*/  @!P0 BRA `(.L_x_148) ;  /* 0xfffffffc00f08947 */ /* 0x004fea000383ffff */
[----:B------:R-:W-:Y:S05]  /*8850*/  BRA `(.L_x_149) ;  /* 0xffffffa000347947 */ /* 0x000fea000383ffff */
.L_x_42:
[----:B----4-:R-:W-:-:S07]  /*8860*/  MOV R0, UR5 ;  /* 0x0000000500007c02 */ /* 0x010fce0008000f00 */
.L_x_150:
[----:B-1----:R1:W2:Y:S02]  /*8870*/  SYNCS.PHASECHK.TRANS64.TRYWAIT P0, [R0+URZ], R3 ;  /* 0x00000003000075a7 */ /* 0x0022a400080011ff */
[----:B--2---:R-:W-:Y:S05]  /*8880*/  @!P0 NANOSLEEP.SYNCS 0x989680 ;  /* 0x009896800000895d */ /* 0x004fea0003900000 */
[----:B------:R-:W2:Y:S02]  /*8890*/  @!P0 SYNCS.PHASECHK.TRANS64 P0, [R0+URZ], R3 ;  /* 0x00000003000085a7 */ /* 0x000ea400080010ff */
[----:B--2---:R-:W-:Y:S05]  /*88a0*/  @!P0 BRA `(.L_x_150) ;  /* 0xfffffffc00f08947 */ /* 0x004fea000383ffff */
[----:B------:R-:W-:Y:S05]  /*88b0*/  BRA `(.L_x_151) ;  /* 0xffffffa000407947 */ /* 0x000fea000383ffff */
.L_x_43:
[----:B----4-:R-:W-:-:S07]  /*88c0*/  MOV R0, UR5 ;  /* 0x0000000500007c02 */ /* 0x010fce0008000f00 */
.L_x_152:
[----:B-1----:R1:W2:Y:S02]  /*88d0*/  SYNCS.PHASECHK.TRANS64.TRYWAIT P0, [R0+URZ], R3 ;  /* 0x00000003000075a7 */ /* 0x0022a400080011ff */
[----:B--2---:R-:W-:Y:S05]  /*88e0*/  @!P0 NANOSLEEP.SYNCS 0x989680 ;  /* 0x009896800000895d */ /* 0x004fea0003900000 */
[----:B------:R-:W2:Y:S02]  /*88f0*/  @!P0 SYNCS.PHASECHK.TRANS64 P0, [R0+URZ], R3 ;  /* 0x00000003000085a7 */ /* 0x000ea400080010ff */
[----:B--2---:R-:W-:Y:S05]  /*8900*/  @!P0 BRA `(.L_x_152) ;  /* 0xfffffffc00f08947 */ /* 0x004fea000383ffff */
[----:B------:R-:W-:Y:S05]  /*8910*/  BRA `(.L_x_153) ;  /* 0xffffffa0004c7947 */ /* 0x000fea000383ffff */
.L_x_44:
[----:B----4-:R-:W-:-:S07]  /*8920*/  MOV R0, UR5 ;  /* 0x0000000500007c02 */ /* 0x010fce0008000f00 */
.L_x_154:
[----:B-1----:R1:W2:Y:S02]  /*8930*/  SYNCS.PHASECHK.TRANS64.TRYWAIT P0, [R0+URZ], R3 ;  /* 0x00000003000075a7 */ /* 0x0022a400080011ff */
[----:B--2---:R-:W-:Y:S05]  /*8940*/  @!P0 NANOSLEEP.SYNCS 0x989680 ;  /* 0x009896800000895d */ /* 0x004fea0003900000 */
[----:B------:R-:W2:Y:S02]  /*8950*/  @!P0 SYNCS.PHASECHK.TRANS64 P0, [R0+URZ], R3 ;  /* 0x00000003000085a7 */ /* 0x000ea400080010ff */
[----:B--2---:R-:W-:Y:S05]  /*8960*/  @!P0 BRA `(.L_x_154) ;  /* 0xfffffffc00f08947 */ /* 0x004fea000383ffff */
[----:B------:R-:W-:Y:S05]  /*8970*/  BRA `(.L_x_155) ;  /* 0xffffffa000587947 */ /* 0x000fea000383ffff */
.L_x_45:
[----:B----4-:R-:W-:-:S07]  /*8980*/  MOV R0, UR5 ;  /* 0x0000000500007c02 */ /* 0x010fce0008000f00 */
.L_x_156:
[----:B-1----:R1:W2:Y:S02]  /*8990*/  SYNCS.PHASECHK.TRANS64.TRYWAIT P0, [R0+URZ], R3 ;  /* 0x00000003000075a7 */ /* 0x0022a400080011ff */
[----:B--2---:R-:W-:Y:S05]  /*89a0*/  @!P0 NANOSLEEP.SYNCS 0x989680 ;  /* 0x009896800000895d */ /* 0x004fea0003900000 */
[----:B------:R-:W2:Y:S02]  /*89b0*/  @!P0 SYNCS.PHASECHK.TRANS64 P0, [R0+URZ], R3 ;  /* 0x00000003000085a7 */ /* 0x000ea400080010ff */
[----:B--2---:R-:W-:Y:S05]  /*89c0*/  @!P0 BRA `(.L_x_156) ;  /* 0xfffffffc00f08947 */ /* 0x004fea000383ffff */
[----:B------:R-:W-:Y:S05]  /*89d0*/  BRA `(.L_x_157) ;  /* 0xffffffa000647947 */ /* 0x000fea000383ffff */
.L_x_46:
[----:B----4-:R-:W-:-:S07]  /*89e0*/  MOV R0, UR5 ;  /* 0x0000000500007c02 */ /* 0x010fce0008000f00 */
.L_x_158:
[----:B-1----:R1:W2:Y:S02]  /*89f0*/  SYNCS.PHASECHK.TRANS64.TRYWAIT P0, [R0+URZ], R3 ;  /* 0x00000003000075a7 */ /* 0x0022a400080011ff */
[----:B--2---:R-:W-:Y:S05]  /*8a00*/  @!P0 NANOSLEEP.SYNCS 0x989680 ;  /* 0x009896800000895d */ /* 0x004fea0003900000 */
[----:B------:R-:W2:Y:S02]  /*8a10*/  @!P0 SYNCS.PHASECHK.TRANS64 P0, [R0+URZ], R3 ;  /* 0x00000003000085a7 */ /* 0x000ea400080010ff */
[----:B--2---:R-:W-:Y:S05]  /*8a20*/  @!P0 BRA `(.L_x_158) ;  /* 0xfffffffc00f08947 */ /* 0x004fea000383ffff */
[----:B------:R-:W-:Y:S05]  /*8a30*/  BRA `(.L_x_159) ;  /* 0xffffffa000707947 */ /* 0x000fea000383ffff */
.L_x_47:
[----:B----4-:R-:W-:-:S07]  /*8a40*/  MOV R0, UR5 ;  /* 0x0000000500007c02 */ /* 0x010fce0008000f00 */
.L_x_160:
[----:B-1----:R1:W2:Y:S02]  /*8a50*/  SYNCS.PHASECHK.TRANS64.TRYWAIT P0, [R0+URZ], R3 ;  /* 0x00000003000075a7 */ /* 0x0022a400080011ff */
[----:B--2---:R-:W-:Y:S05]  /*8a60*/  @!P0 NANOSLEEP.SYNCS 0x989680 ;  /* 0x009896800000895d */ /* 0x004fea0003900000 */
[----:B------:R-:W2:Y:S02]  /*8a70*/  @!P0 SYNCS.PHASECHK.TRANS64 P0, [R0+URZ], R3 ;  /* 0x00000003000085a7 */ /* 0x000ea400080010ff */
[----:B--2---:R-:W-:Y:S05]  /*8a80*/  @!P0 BRA `(.L_x_160) ;  /* 0xfffffffc00f08947 */ /* 0x004fea000383ffff */
[----:B------:R-:W-:Y:S05]  /*8a90*/  BRA `(.L_x_161) ;  /* 0xffffffa0007c7947 */ /* 0x000fea000383ffff */
.L_x_48:
[----:B----4-:R-:W-:-:S07]  /*8aa0*/  MOV R0, UR5 ;  /* 0x0000000500007c02 */ /* 0x010fce0008000f00 */
.L_x_162:
[----:B-1----:R1:W2:Y:S02]  /*8ab0*/  SYNCS.PHASECHK.TRANS64.TRYWAIT P0, [R0+URZ], R3 ;  /* 0x00000003000075a7 */ /* 0x0022a400080011ff */
[----:B--2---:R-:W-:Y:S05]  /*8ac0*/  @!P0 NANOSLEEP.SYNCS 0x989680 ;  /* 0x009896800000895d */ /* 0x004fea0003900000 */
[----:B------:R-:W2:Y:S02]  /*8ad0*/  @!P0 SYNCS.PHASECHK.TRANS64 P0, [R0+URZ], R3 ;  /* 0x00000003000085a7 */ /* 0x000ea400080010ff */
[----:B--2---:R-:W-:Y:S05]  /*8ae0*/  @!P0 BRA `(.L_x_162) ;  /* 0xfffffffc00f08947 */ /* 0x004fea000383ffff */
[----:B------:R-:W-:Y:S05]  /*8af0*/  BRA `(.L_x_163) ;  /* 0xffffffa000887947 */ /* 0x000fea000383ffff */
.L_x_49:
[----:B----4-:R-:W-:-:S07]  /*8b00*/  MOV R0, UR5 ;  /* 0x0000000500007c02 */ /* 0x010fce0008000f00 */
.L_x_164:
[----:B-1----:R1:W2:Y:S02]  /*8b10*/  SYNCS.PHASECHK.TRANS64.TRYWAIT P0, [R0+URZ], R3 ;  /* 0x00000003000075a7 */ /* 0x0022a400080011ff */
[----:B--2---:R-:W-:Y:S05]  /*8b20*/  @!P0 NANOSLEEP.SYNCS 0x989680 ;  /* 0x009896800000895d */ /* 0x004fea0003900000 */
[----:B------:R-:W2:Y:S02]  /*8b30*/  @!P0 SYNCS.PHASECHK.TRANS64 P0, [R0+URZ], R3 ;  /* 0x00000003000085a7 */ /* 0x000ea400080010ff */
[----:B--2---:R-:W-:Y:S05]  /*8b40*/  @!P0 BRA `(.L_x_164) ;  /* 0xfffffffc00f08947 */ /* 0x004fea000383ffff */
[----:B------:R-:W-:Y:S05]  /*8b50*/  BRA `(.L_x_165) ;  /* 0xffffffa000947947 */ /* 0x000fea000383ffff */
.L_x_50:
[----:B----4-:R-:W-:-:S07]  /*8b60*/  MOV R0, UR5 ;  /* 0x0000000500007c02 */ /* 0x010fce0008000f00 */
.L_x_166:
[----:B-1----:R1:W2:Y:S02]  /*8b70*/  SYNCS.PHASECHK.TRANS64.TRYWAIT P0, [R0+URZ], R3 ;  /* 0x00000003000075a7 */ /* 0x0022a400080011ff */
[----:B--2---:R-:W-:Y:S05]  /*8b80*/  @!P0 NANOSLEEP.SYNCS 0x989680 ;  /* 0x009896800000895d */ /* 0x004fea0003900000 */
[----:B------:R-:W2:Y:S02]  /*8b90*/  @!P0 SYNCS.PHASECHK.TRANS64 P0, [R0+URZ], R3 ;  /* 0x00000003000085a7 */ /* 0x000ea400080010ff */
[----:B--2---:R-:W-:Y:S05]  /*8ba0*/  @!P0 BRA `(.L_x_166) ;  /* 0xfffffffc00f08947 */ /* 0x004fea000383ffff */
[----:B------:R-:W-:Y:S05]  /*8bb0*/  BRA `(.L_x_167) ;  /* 0xffffffa000a07947 */ /* 0x000fea000383ffff */
.L_x_51:
[----:B----4-:R-:W-:-:S07]  /*8bc0*/  MOV R0, UR5 ;  /* 0x0000000500007c02 */ /* 0x010fce0008000f00 */
.L_x_168:
[----:B-1----:R1:W2:Y:S02]  /*8bd0*/  SYNCS.PHASECHK.TRANS64.TRYWAIT P0, [R0+URZ], R3 ;  /* 0x00000003000075a7 */ /* 0x0022a400080011ff */
[----:B--2---:R-:W-:Y:S05]  /*8be0*/  @!P0 NANOSLEEP.SYNCS 0x989680 ;  /* 0x009896800000895d */ /* 0x004fea0003900000 */
[----:B------:R-:W2:Y:S02]  /*8bf0*/  @!P0 SYNCS.PHASECHK.TRANS64 P0, [R0+URZ], R3 ;  /* 0x00000003000085a7 */ /* 0x000ea400080010ff */
[----:B--2---:R-:W-:Y:S05]  /*8c00*/  @!P0 BRA `(.L_x_168) ;  /* 0xfffffffc00f08947 */ /* 0x004fea000383ffff */
[----:B------:R-:W-:Y:S05]  /*8c10*/  BRA `(.L_x_169) ;  /* 0xffffffa000ac7947 */ /* 0x000fea000383ffff */
.L_x_52:
[----:B----4-:R-:W-:-:S07]  /*8c20*/  MOV R0, UR5 ;  /* 0x0000000500007c02 */ /* 0x010fce0008000f00 */
.L_x_170:
[----:B-1----:R1:W2:Y:S02]  /*8c30*/  SYNCS.PHASECHK.TRANS64.TRYWAIT P0, [R0+URZ], R3 ;  /* 0x00000003000075a7 */ /* 0x0022a400080011ff */
[----:B--2---:R-:W-:Y:S05]  /*8c40*/  @!P0 NANOSLEEP.SYNCS 0x989680 ;  /* 0x009896800000895d */ /* 0x004fea0003900000 */
[----:B------:R-:W2:Y:S02]  /*8c50*/  @!P0 SYNCS.PHASECHK.TRANS64 P0, [R0+URZ], R3 ;  /* 0x00000003000085a7 */ /* 0x000ea400080010ff */
[----:B--2---:R-:W-:Y:S05]  /*8c60*/  @!P0 BRA `(.L_x_170) ;  /* 0xfffffffc00f08947 */ /* 0x004fea000383ffff */
[----:B------:R-:W-:Y:S05]  /*8c70*/  BRA `(.L_x_171) ;  /* 0xffffffa000b87947 */ /* 0x000fea000383ffff */
.L_x_53:
[----:B----4-:R-:W-:-:S07]  /*8c80*/  MOV R0, UR5 ;  /* 0x0000000500007c02 */ /* 0x010fce0008000f00 */
.L_x_172:
[----:B-1----:R1:W2:Y:S02]  /*8c90*/  SYNCS.PHASECHK.TRANS64.TRYWAIT P0, [R0+URZ], R3 ;  /* 0x00000003000075a7 */ /* 0x0022a400080011ff */
[----:B--2---:R-:W-:Y:S05]  /*8ca0*/  @!P0 NANOSLEEP.SYNCS 0x989680 ;  /* 0x009896800000895d */ /* 0x004fea0003900000 */
[----:B------:R-:W2:Y:S02]  /*8cb0*/  @!P0 SYNCS.PHASECHK.TRANS64 P0, [R0+URZ], R3 ;  /* 0x00000003000085a7 */ /* 0x000ea400080010ff */
[----:B--2---:R-:W-:Y:S05]  /*8cc0*/  @!P0 BRA `(.L_x_172) ;  /* 0xfffffffc00f08947 */ /* 0x004fea000383ffff */
[----:B------:R-:W-:Y:S05]  /*8cd0*/  BRA `(.L_x_173) ;  /* 0xffffffa000c47947 */ /* 0x000fea000383ffff */
.L_x_54:
[----:B----4-:R-:W-:-:S07]  /*8ce0*/  MOV R0, UR5 ;  /* 0x0000000500007c02 */ /* 0x010fce0008000f00 */
.L_x_174:
[----:B-1----:R1:W2:Y:S02]  /*8cf0*/  SYNCS.PHASECHK.TRANS64.TRYWAIT P0, [R0+URZ], R3 ;  /* 0x00000003000075a7 */ /* 0x0022a400080011ff */
[----:B--2---:R-:W-:Y:S05]  /*8d00*/  @!P0 NANOSLEEP.SYNCS 0x989680 ;  /* 0x009896800000895d */ /* 0x004fea0003900000 */
[----:B------:R-:W2:Y:S02]  /*8d10*/  @!P0 SYNCS.PHASECHK.TRANS64 P0, [R0+URZ], R3 ;  /* 0x00000003000085a7 */ /* 0x000ea400080010ff */
[----:B--2---:R-:W-:Y:S05]  /*8d20*/  @!P0 BRA `(.L_x_174) ;  /* 0xfffffffc00f08947 */ /* 0x004fea000383ffff */
[----:B------:R-:W-:Y:S05]  /*8d30*/  BRA `(.L_x_175) ;  /* 0xffffffa000d07947 */ /* 0x000fea000383ffff */
.L_x_55:
[----:B----4-:R-:W-:-:S07]  /*8d40*/  MOV R0, UR5 ;  /* 0x0000000500007c02 */ /* 0x010fce0008000f00 */
.L_x_176:
[----:B-1----:R1:W2:Y:S02]  /*8d50*/  SYNCS.PHASECHK.TRANS64.TRYWAIT P0, [R0+URZ], R3 ;  /* 0x00000003000075a7 */ /* 0x0022a400080011ff */
[----:B--2---:R-:W-:Y:S05]  /*8d60*/  @!P0 NANOSLEEP.SYNCS 0x989680 ;  /* 0x009896800000895d */ /* 0x004fea0003900000 */
[----:B------:R-:W2:Y:S02]  /*8d70*/  @!P0 SYNCS.PHASECHK.TRANS64 P0, [R0+URZ], R3 ;  /* 0x00000003000085a7 */ /* 0x000ea400080010ff */
[----:B--2---:R-:W-:Y:S05]  /*8d80*/  @!P0 BRA `(.L_x_176) ;  /* 0xfffffffc00f08947 */ /* 0x004fea000383ffff */
[----:B------:R-:W-:Y:S05]  /*8d90*/  BRA `(.L_x_177) ;  /* 0xffffffa000dc7947 */ /* 0x000fea000383ffff */
.L_x_56:
[----:B----4-:R-:W-:-:S07]  /*8da0*/  MOV R0, UR5 ;  /* 0x0000000500007c02 */ /* 0x010fce0008000f00 */
.L_x_178:
[----:B-1----:R1:W2:Y:S02]  /*8db0*/  SYNCS.PHASECHK.TRANS64.TRYWAIT P0, [R0+URZ], R3 ;  /* 0x00000003000075a7 */ /* 0x0022a400080011ff */
[----:B--2---:R-:W-:Y:S05]  /*8dc0*/  @!P0 NANOSLEEP.SYNCS 0x989680 ;  /* 0x009896800000895d */ /* 0x004fea0003900000 */
[----:B------:R-:W2:Y:S02]  /*8dd0*/  @!P0 SYNCS.PHASECHK.TRANS64 P0, [R0+URZ], R3 ;  /* 0x00000003000085a7 */ /* 0x000ea400080010ff */
[----:B--2---:R-:W-:Y:S05]  /*8de0*/  @!P0 BRA `(.L_x_178) ;  /* 0xfffffffc00f08947 */ /* 0x004fea000383ffff */
[----:B------:R-:W-:Y:S05]  /*8df0*/  BRA `(.L_x_179) ;  /* 0xffffffa000e87947 */ /* 0x000fea000383ffff */
.L_x_57:
[----:B----4-:R-:W-:-:S07]  /*8e00*/  MOV R0, UR5 ;  /* 0x0000000500007c02 */ /* 0x010fce0008000f00 */
.L_x_180:
[----:B-1----:R1:W2:Y:S02]  /*8e10*/  SYNCS.PHASECHK.TRANS64.TRYWAIT P0, [R0+URZ], R3 ;  /* 0x00000003000075a7 */ /* 0x0022a400080011ff */
[----:B--2---:R-:W-:Y:S05]  /*8e20*/  @!P0 NANOSLEEP.SYNCS 0x989680 ;  /* 0x009896800000895d */ /* 0x004fea0003900000 */
[----:B------:R-:W2:Y:S02]  /*8e30*/  @!P0 SYNCS.PHASECHK.TRANS64 P0, [R0+URZ], R3 ;  /* 0x00000003000085a7 */ /* 0x000ea400080010ff */
[----:B--2---:R-:W-:Y:S05]  /*8e40*/  @!P0 BRA `(.L_x_180) ;  /* 0xfffffffc00f08947 */ /* 0x004fea000383ffff */
[----:B------:R-:W-:Y:S05]  /*8e50*/  BRA `(.L_x_181) ;  /* 0xffffffa000f47947 */ /* 0x000fea000383ffff */
.L_x_58:
[----:B----4-:R-:W-:-:S07]  /*8e60*/  MOV R0, UR5 ;  /* 0x0000000500007c02 */ /* 0x010fce0008000f00 */
.L_x_182:
[----:B-1----:R1:W2:Y:S02]  /*8e70*/  SYNCS.PHASECHK.TRANS64.TRYWAIT P0, [R0+URZ], R3 ;  /* 0x00000003000075a7 */ /* 0x0022a400080011ff */
[----:B--2---:R-:W-:Y:S05]  /*8e80*/  @!P0 NANOSLEEP.SYNCS 0x989680 ;  /* 0x009896800000895d */ /* 0x004fea0003900000 */
[----:B------:R-:W2:Y:S02]  /*8e90*/  @!P0 SYNCS.PHASECHK.TRANS64 P0, [R0+URZ], R3 ;  /* 0x00000003000085a7 */ /* 0x000ea400080010ff */
[----:B--2---:R-:W-:Y:S05]  /*8ea0*/  @!P0 BRA `(.L_x_182) ;  /* 0xfffffffc00f08947 */ /* 0x004fea000383ffff */
[----:B------:R-:W-:Y:S05]  /*8eb0*/  BRA `(.L_x_183) ;  /* 0xffffffa400007947 */ /* 0x000fea000383ffff */
.L_x_59:
[----:B----4-:R-:W-:-:S07]  /*8ec0*/  MOV R0, UR5 ;  /* 0x0000000500007c02 */ /* 0x010fce0008000f00 */
.L_x_184:
[----:B-1----:R1:W2:Y:S02]  /*8ed0*/  SYNCS.PHASECHK.TRANS64.TRYWAIT P0, [R0+URZ], R3 ;  /* 0x00000003000075a7 */ /* 0x0022a400080011ff */
[----:B--2---:R-:W-:Y:S05]  /*8ee0*/  @!P0 NANOSLEEP.SYNCS 0x989680 ;  /* 0x009896800000895d */ /* 0x004fea0003900000 */
[----:B------:R-:W2:Y:S02]  /*8ef0*/  @!P0 SYNCS.PHASECHK.TRANS64 P0, [R0+URZ], R3 ;  /* 0x00000003000085a7 */ /* 0x000ea400080010ff */
[----:B--2---:R-:W-:Y:S05]  /*8f00*/  @!P0 BRA `(.L_x_184) ;  /* 0xfffffffc00f08947 */ /* 0x004fea000383ffff */
[----:B------:R-:W-:Y:S05]  /*8f10*/  BRA `(.L_x_185) ;  /* 0xffffffa4000c7947 */ /* 0x000fea000383ffff */
.L_x_60:
[----:B----4-:R-:W-:-:S07]  /*8f20*/  MOV R0, UR5 ;  /* 0x0000000500007c02 */ /* 0x010fce0008000f00 */
.L_x_186:
[----:B-1----:R1:W2:Y:S02]  /*8f30*/  SYNCS.PHASECHK.TRANS64.TRYWAIT P0, [R0+URZ], R3 ;  /* 0x00000003000075a7 */ /* 0x0022a400080011ff */
[----:B--2---:R-:W-:Y:S05]  /*8f40*/  @!P0 NANOSLEEP.SYNCS 0x989680 ;  /* 0x009896800000895d */ /* 0x004fea0003900000 */
[----:B------:R-:W2:Y:S02]  /*8f50*/  @!P0 SYNCS.PHASECHK.TRANS64 P0, [R0+URZ], R3 ;  /* 0x00000003000085a7 */ /* 0x000ea400080010ff */
[----:B--2---:R-:W-:Y:S05]  /*8f60*/  @!P0 BRA `(.L_x_186) ;  /* 0xfffffffc00f08947 */ /* 0x004fea000383ffff */
[----:B------:R-:W-:Y:S05]  /*8f70*/  BRA `(.L_x_187) ;  /* 0xffffffa400187947 */ /* 0x000fea000383ffff */
.L_x_61:
[----:B----4-:R-:W-:-:S07]  /*8f80*/  MOV R0, UR5 ;  /* 0x0000000500007c02 */ /* 0x010fce0008000f00 */
.L_x_188:
[----:B-1----:R1:W2:Y:S02]  /*8f90*/  SYNCS.PHASECHK.TRANS64.TRYWAIT P0, [R0+URZ], R3 ;  /* 0x00000003000075a7 */ /* 0x0022a400080011ff */
[----:B--2---:R-:W-:Y:S05]  /*8fa0*/  @!P0 NANOSLEEP.SYNCS 0x989680 ;  /* 0x009896800000895d */ /* 0x004fea0003900000 */
[----:B------:R-:W2:Y:S02]  /*8fb0*/  @!P0 SYNCS.PHASECHK.TRANS64 P0, [R0+URZ], R3 ;  /* 0x00000003000085a7 */ /* 0x000ea400080010ff */
[----:B--2---:R-:W-:Y:S05]  /*8fc0*/  @!P0 BRA `(.L_x_188) ;  /* 0xfffffffc00f08947 */ /* 0x004fea000383ffff */
[----:B------:R-:W-:Y:S05]  /*8fd0*/  BRA `(.L_x_189) ;  /* 0xffffffa400247947 */ /* 0x000fea000383ffff */
.L_x_62:
[----:B----4-:R-:W-:-:S07]  /*8fe0*/  MOV R0, UR5 ;  /* 0x0000000500007c02 */ /* 0x010fce0008000f00 */
.L_x_190:
[----:B-1----:R1:W2:Y:S02]  /*8ff0*/  SYNCS.PHASECHK.TRANS64.TRYWAIT P0, [R0+URZ], R3 ;  /* 0x00000003000075a7 */ /* 0x0022a400080011ff */
[----:B--2---:R-:W-:Y:S05]  /*9000*/  @!P0 NANOSLEEP.SYNCS 0x989680 ;  /* 0x009896800000895d */ /* 0x004fea0003900000 */
[----:B------:R-:W2:Y:S02]  /*9010*/  @!P0 SYNCS.PHASECHK.TRANS64 P0, [R0+URZ], R3 ;  /* 0x00000003000085a7 */ /* 0x000ea400080010ff */
[----:B--2---:R-:W-:Y:S05]  /*9020*/  @!P0 BRA `(.L_x_190) ;  /* 0xfffffffc00f08947 */ /* 0x004fea000383ffff */
[----:B------:R-:W-:Y:S05]  /*9030*/  BRA `(.L_x_191) ;  /* 0xffffffa400307947 */ /* 0x000fea000383ffff */
.L_x_63:
[----:B----4-:R-:W-:-:S07]  /*9040*/  MOV R0, UR5 ;  /* 0x0000000500007c02 */ /* 0x010fce0008000f00 */
.L_x_192:
[----:B-1----:R1:W2:Y:S02]  /*9050*/  SYNCS.PHASECHK.TRANS64.TRYWAIT P0, [R0+URZ], R3 ;  /* 0x00000003000075a7 */ /* 0x0022a400080011ff */
[----:B--2---:R-:W-:Y:S05]  /*9060*/  @!P0 NANOSLEEP.SYNCS 0x989680 ;  /* 0x009896800000895d */ /* 0x004fea0003900000 */
[----:B------:R-:W2:Y:S02]  /*9070*/  @!P0 SYNCS.PHASECHK.TRANS64 P0, [R0+URZ], R3 ;  /* 0x00000003000085a7 */ /* 0x000ea400080010ff */
[----:B--2---:R-:W-:Y:S05]  /*9080*/  @!P0 BRA `(.L_x_192) ;  /* 0xfffffffc00f08947 */ /* 0x004fea000383ffff */
[----:B------:R-:W-:Y:S05]  /*9090*/  BRA `(.L_x_193) ;  /* 0xffffffa4003c7947 */ /* 0x000fea000383ffff */
.L_x_64:
[----:B----4-:R-:W-:-:S07]  /*90a0*/  MOV R0, UR5 ;  /* 0x0000000500007c02 */ /* 0x010fce0008000f00 */
.L_x_194:
[----:B-1----:R1:W2:Y:S02]  /*90b0*/  SYNCS.PHASECHK.TRANS64.TRYWAIT P0, [R0+URZ], R3 ;  /* 0x00000003000075a7 */ /* 0x0022a400080011ff */
[----:B--2---:R-:W-:Y:S05]  /*90c0*/  @!P0 NANOSLEEP.SYNCS 0x989680 ;  /* 0x009896800000895d */ /* 0x004fea0003900000 */
[----:B------:R-:W2:Y:S02]  /*90d0*/  @!P0 SYNCS.PHASECHK.TRANS64 P0, [R0+URZ], R3 ;  /* 0x00000003000085a7 */ /* 0x000ea400080010ff */
[----:B--2---:R-:W-:Y:S05]  /*90e0*/  @!P0 BRA `(.L_x_194) ;  /* 0xfffffffc00f08947 */ /* 0x004fea000383ffff */
[----:B------:R-:W-:Y:S05]  /*90f0*/  BRA `(.L_x_195) ;  /* 0xffffffa400487947 */ /* 0x000fea000383ffff */
.L_x_65:
[----:B----4-:R-:W-:-:S07]  /*9100*/  MOV R0, UR5 ;  /* 0x0000000500007c02 */ /* 0x010fce0008000f00 */
.L_x_196:
[----:B-1----:R1:W2:Y:S02]  /*9110*/  SYNCS.PHASECHK.TRANS64.TRYWAIT P0, [R0+URZ], R3 ;  /* 0x00000003000075a7 */ /* 0x0022a400080011ff */
[----:B--2---:R-:W-:Y:S05]  /*9120*/  @!P0 NANOSLEEP.SYNCS 0x989680 ;  /* 0x009896800000895d */ /* 0x004fea0003900000 */
[----:B------:R-:W2:Y:S02]  /*9130*/  @!P0 SYNCS.PHASECHK.TRANS64 P0, [R0+URZ], R3 ;  /* 0x00000003000085a7 */ /* 0x000ea400080010ff */
[----:B--2---:R-:W-:Y:S05]  /*9140*/  @!P0 BRA `(.L_x_196) ;  /* 0xfffffffc00f08947 */ /* 0x004fea000383ffff */
[----:B------:R-:W-:Y:S05]  /*9150*/  BRA `(.L_x_197) ;  /* 0xffffffa400547947 */ /* 0x000fea000383ffff */
.L_x_66:
[----:B----4-:R-:W-:-:S07]  /*9160*/  MOV R0, UR5 ;  /* 0x0000000500007c02 */ /* 0x010fce0008000f00 */
.L_x_198:
[----:B-1----:R1:W2:Y:S02]  /*9170*/  SYNCS.PHASECHK.TRANS64.TRYWAIT P0, [R0+URZ], R3 ;  /* 0x00000003000075a7 */ /* 0x0022a400080011ff */
[----:B--2---:R-:W-:Y:S05]  /*9180*/  @!P0 NANOSLEEP.SYNCS 0x989680 ;  /* 0x009896800000895d */ /* 0x004fea0003900000 */
[----:B------:R-:W2:Y:S02]  /*9190*/  @!P0 SYNCS.PHASECHK.TRANS64 P0, [R0+URZ], R3 ;  /* 0x00000003000085a7 */ /* 0x000ea400080010ff */
[----:B--2---:R-:W-:Y:S05]  /*91a0*/  @!P0 BRA `(.L_x_198) ;  /* 0xfffffffc00f08947 */ /* 0x004fea000383ffff */
[----:B------:R-:W-:Y:S05]  /*91b0*/  BRA `(.L_x_199) ;  /* 0xffffffa400607947 */ /* 0x000fea000383ffff */
.L_x_67:
[----:B----4-:R-:W-:-:S07]  /*91c0*/  MOV R0, UR5 ;  /* 0x0000000500007c02 */ /* 0x010fce0008000f00 */
.L_x_200:
[----:B-1----:R1:W2:Y:S02]  /*91d0*/  SYNCS.PHASECHK.TRANS64.TRYWAIT P0, [R0+URZ], R3 ;  /* 0x00000003000075a7 */ /* 0x0022a400080011ff */
[----:B--2---:R-:W-:Y:S05]  /*91e0*/  @!P0 NANOSLEEP.SYNCS 0x989680 ;  /* 0x009896800000895d */ /* 0x004fea0003900000 */
[----:B------:R-:W2:Y:S02]  /*91f0*/  @!P0 SYNCS.PHASECHK.TRANS64 P0, [R0+URZ], R3 ;  /* 0x00000003000085a7 */ /* 0x000ea400080010ff */
[----:B--2---:R-:W-:Y:S05]  /*9200*/  @!P0 BRA `(.L_x_200) ;  /* 0xfffffffc00f08947 */ /* 0x004fea000383ffff */
[----:B------:R-:W-:Y:S05]  /*9210*/  BRA `(.L_x_201) ;  /* 0xffffffa4006c7947 */ /* 0x000fea000383ffff */
.L_x_68:
[----:B----4-:R-:W-:-:S07]  /*9220*/  MOV R0, UR5 ;  /* 0x0000000500007c02 */ /* 0x010fce0008000f00 */
.L_x_202:
[----:B-1----:R1:W2:Y:S02]  /*9230*/  SYNCS.PHASECHK.TRANS64.TRYWAIT P0, [R0+URZ], R3 ;  /* 0x00000003000075a7 */ /* 0x0022a400080011ff */
[----:B--2---:R-:W-:Y:S05]  /*9240*/  @!P0 NANOSLEEP.SYNCS 0x989680 ;  /* 0x009896800000895d */ /* 0x004fea0003900000 */
[----:B------:R-:W2:Y:S02]  /*9250*/  @!P0 SYNCS.PHASECHK.TRANS64 P0, [R0+URZ], R3 ;  /* 0x00000003000085a7 */ /* 0x000ea400080010ff */
[----:B--2---:R-:W-:Y:S05]  /*9260*/  @!P0 BRA `(.L_x_202) ;  /* 0xfffffffc00f08947 */ /* 0x004fea000383ffff */
[----:B------:R-:W-:Y:S05]  /*9270*/  BRA `(.L_x_203) ;  /* 0xffffffa400787947 */ /* 0x000fea000383ffff */
.L_x_69:
[----:B----4-:R-:W-:-:S07]  /*9280*/  MOV R0, UR5 ;  /* 0x0000000500007c02 */ /* 0x010fce0008000f00 */
.L_x_204:
[----:B-1----:R1:W2:Y:S02]  /*9290*/  SYNCS.PHASECHK.TRANS64.TRYWAIT P0, [R0+URZ], R3 ;  /* 0x00000003000075a7 */ /* 0x0022a400080011ff */
[----:B--2---:R-:W-:Y:S05]  /*92a0*/  @!P0 NANOSLEEP.SYNCS 0x989680 ;  /* 0x009896800000895d */ /* 0x004fea0003900000 */
[----:B------:R-:W2:Y:S02]  /*92b0*/  @!P0 SYNCS.PHASECHK.TRANS64 P0, [R0+URZ], R3 ;  /* 0x00000003000085a7 */ /* 0x000ea400080010ff */
[----:B--2---:R-:W-:Y:S05]  /*92c0*/  @!P0 BRA `(.L_x_204) ;  /* 0xfffffffc00f08947 */ /* 0x004fea000383ffff */
[----:B------:R-:W-:Y:S05]  /*92d0*/  BRA `(.L_x_205) ;  /* 0xffffffa400847947 */ /* 0x000fea000383ffff */
.L_x_72:
[----:B-1----:R1:W2:Y:S02]  /*92e0*/  SYNCS.PHASECHK.TRANS64.TRYWAIT P0, [R0+URZ+0x2b0], R5 ;  /* 0x0002b005000075a7 */ /* 0x0022a400080011ff */
[----:B--2---:R-:W-:Y:S05]  /*92f0*/  @!P0 NANOSLEEP.SYNCS 0x989680 ;  /* 0x009896800000895d */ /* 0x004fea0003900000 */
[----:B------:R-:W2:Y:S02]  /*9300*/  @!P0 SYNCS.PHASECHK.TRANS64 P0, [R0+URZ+0x2b0], R5 ;  /* 0x0002b005000085a7 */ /* 0x000ea400080010ff */
[----:B--2---:R-:W-:Y:S05]  /*9310*/  @!P0 BRA `(.L_x_72) ;  /* 0xfffffffc00f08947 */ /* 0x004fea000383ffff */
[----:B------:R-:W-:Y:S05]  /*9320*/  BRA `(.L_x_206) ;  /* 0xffffffa400e07947 */ /* 0x000fea000383ffff */
.L_x_73:
[----:B------:R-:W-:-:S07]  /*9330*/  MOV R0, UR5 ;  /* 0x0000000500007c02 */ /* 0x000fce0008000f00 */
.L_x_207:
[----:B-1----:R1:W2:Y:S02]  /*9340*/  SYNCS.PHASECHK.TRANS64.TRYWAIT P0, [R0+URZ+0x260], R5 ;  /* 0x00026005000075a7 */ /* 0x0022a400080011ff */
[----:B--2---:R-:W-:Y:S05]  /*9350*/  @!P0 NANOSLEEP.SYNCS 0x989680 ;  /* 0x009896800000895d */ /* 0x004fea0003900000 */
[----:B------:R-:W2:Y:S02]  /*9360*/  @!P0 SYNCS.PHASECHK.TRANS64 P0, [R0+URZ+0x260], R5 ;  /* 0x00026005000085a7 */ /* 0x000ea400080010ff */
[----:B--2---:R-:W-:Y:S05]  /*9370*/  @!P0 BRA `(.L_x_207) ;  /* 0xfffffffc00f08947 */ /* 0x004fea000383ffff */
[----:B------:R-:W-:Y:S05]  /*9380*/  BRA `(.L_x_208) ;  /* 0xffffffa400f07947 */ /* 0x000fea000383ffff */
.L_x_74:
[----:B-1----:R1:W2:Y:S02]  /*9390*/  SYNCS.PHASECHK.TRANS64.TRYWAIT P1, [R0+URZ+0x250], R5 ;  /* 0x00025005000075a7 */ /* 0x0022a400080211ff */
[----:B--2---:R-:W-:Y:S05]  /*93a0*/  @!P1 NANOSLEEP.SYNCS 0x989680 ;  /* 0x009896800000995d */ /* 0x004fea0003900000 */
[----:B------:R-:W2:Y:S02]  /*93b0*/  @!P1 SYNCS.PHASECHK.TRANS64 P1, [R0+URZ+0x250], R5 ;  /* 0x00025005000095a7 */ /* 0x000ea400080210ff */
[----:B--2---:R-:W-:Y:S05]  /*93c0*/  @!P1 BRA `(.L_x_74) ;  /* 0xfffffffc00f09947 */ /* 0x004fea000383ffff */
[----:B------:R-:W-:Y:S05]  /*93d0*/  BRA `(.L_x_209) ;  /* 0xffffffa800207947 */ /* 0x000fea000383ffff */
.L_x_77:
[----:B------:R-:W-:-:S07]  /*93e0*/  MOV R0, UR5 ;  /* 0x0000000500007c02 */ /* 0x000fce0008000f00 */
.L_x_210:
[----:B-1----:R1:W2:Y:S02]  /*93f0*/  SYNCS.PHASECHK.TRANS64.TRYWAIT P0, [R0+URZ+0x260], R3 ;  /* 0x00026003000075a7 */ /* 0x0022a400080011ff */
[----:B--2---:R-:W-:Y:S05]  /*9400*/  @!P0 NANOSLEEP.SYNCS 0x989680 ;  /* 0x009896800000895d */ /* 0x004fea0003900000 */
[----:B------:R-:W2:Y:S02]  /*9410*/  @!P0 SYNCS.PHASECHK.TRANS64 P0, [R0+URZ+0x260], R3 ;  /* 0x00026003000085a7 */ /* 0x000ea400080010ff */
[----:B--2---:R-:W-:Y:S05]  /*9420*/  @!P0 BRA `(.L_x_210) ;  /* 0xfffffffc00f08947 */ /* 0x004fea000383ffff */
[----:B------:R-:W-:Y:S05]  /*9430*/  BRA `(.L_x_76) ;  /* 0xffffffa800747947 */ /* 0x000fea000383ffff */
.L_x_84:
[----:B-1----:R1:W2:Y:S02]  /*9440*/  SYNCS.PHASECHK.TRANS64.TRYWAIT P1, [R0+URZ+0x250], R5 ;  /* 0x00025005000075a7 */ /* 0x0022a400080211ff */
[----:B--2---:R-:W-:Y:S05]  /*9450*/  @!P1 NANOSLEEP.SYNCS 0x989680 ;  /* 0x009896800000995d */ /* 0x004fea0003900000 */
[----:B------:R-:W2:Y:S02]  /*9460*/  @!P1 SYNCS.PHASECHK.TRANS64 P1, [R0+URZ+0x250], R5 ;  /* 0x00025005000095a7 */ /* 0x000ea400080210ff */
[----:B--2---:R-:W-:Y:S05]  /*9470*/  @!P1 BRA `(.L_x_84) ;  /* 0xfffffffc00f09947 */ /* 0x004fea000383ffff */
[----:B------:R-:W-:Y:S05]  /*9480*/  BRA `(.L_x_211) ;  /* 0xffffffac00c47947 */ /* 0x000fea000383ffff */
.L_x_85:
[----:B------:R-:W-:-:S07]  /*9490*/  MOV R3, UR9 ;  /* 0x0000000900037c02 */ /* 0x000fce0008000f00 */
.L_x_212:
[----:B-1----:R1:W2:Y:S02]  /*94a0*/  SYNCS.PHASECHK.TRANS64.TRYWAIT P0, [R3+URZ+0x290], R0 ;  /* 0x00029000030075a7 */ /* 0x0022a400080011ff */
[----:B--2---:R-:W-:Y:S05]  /*94b0*/  @!P0 NANOSLEEP.SYNCS 0x989680 ;  /* 0x009896800000895d */ /* 0x004fea0003900000 */
[----:B------:R-:W2:Y:S02]  /*94c0*/  @!P0 SYNCS.PHASECHK.TRANS64 P0, [R3+URZ+0x290], R0 ;  /* 0x00029000030085a7 */ /* 0x000ea400080010ff */
[----:B--2---:R-:W-:Y:S05]  /*94d0*/  @!P0 BRA `(.L_x_212) ;  /* 0xfffffffc00f08947 */ /* 0x004fea000383ffff */
[----:B------:R-:W-:Y:S05]  /*94e0*/  BRA `(.L_x_213) ;  /* 0xffffffac00f87947 */ /* 0x000fea000383ffff */
.L_x_88:
[----:B------:R-:W-:Y:S07]  /*94f0*/  MOV R0, UR7 ;  /* 0x0000000700007c02 */ /* 0x000fee0008000f00 */
.L_x_214:
[----:B-1----:R1:W2:Y:S02]  /*9500*/  SYNCS.PHASECHK.TRANS64.TRYWAIT P0, [R0+URZ], R3 ;  /* 0x00000003000075a7 */ /* 0x0022a400080011ff */
[----:B--2---:R-:W-:Y:S05]  /*9510*/  @!P0 NANOSLEEP.SYNCS 0x989680 ;  /* 0x009896800000895d */ /* 0x004fea0003900000 */
[----:B------:R-:W2:Y:S02]  /*9520*/  @!P0 SYNCS.PHASECHK.TRANS64 P0, [R0+URZ], R3 ;  /* 0x00000003000085a7 */ /* 0x000ea400080010ff */
[----:B--2---:R-:W-:Y:S05]  /*9530*/  @!P0 BRA `(.L_x_214) ;  /* 0xfffffffc00f08947 */ /* 0x004fea000383ffff */
[----:B------:R-:W-:Y:S05]  /*9540*/  BRA `(.L_x_87) ;  /* 0xffffffb000307947 */ /* 0x000fea000383ffff */
.L_x_91:
[----:B------:R-:W-:-:S07]  /*9550*/  MOV R0, UR5 ;  /* 0x0000000500007c02 */ /* 0x000fce0008000f00 */
.L_x_215:
[----:B--2---:R2:W3:Y:S02]  /*9560*/  SYNCS.PHASECHK.TRANS64.TRYWAIT P0, [R0+URZ], R3 ;  /* 0x00000003000075a7 */ /* 0x0044e400080011ff */
[----:B---3--:R-:W-:Y:S05]  /*9570*/  @!P0 NANOSLEEP.SYNCS 0x989680 ;  /* 0x009896800000895d */ /* 0x008fea0003900000 */
[----:B------:R-:W3:Y:S02]  /*9580*/  @!P0 SYNCS.PHASECHK.TRANS64 P0, [R0+URZ], R3 ;  /* 0x00000003000085a7 */ /* 0x000ee400080010ff */
[----:B---3--:R-:W-:Y:S05]  /*9590*/  @!P0 BRA `(.L_x_215) ;  /* 0xfffffffc00f08947 */ /* 0x008fea000383ffff */
[----:B------:R-:W-:Y:S05]  /*95a0*/  BRA `(.L_x_216) ;  /* 0xffffffb000d87947 */ /* 0x000fea000383ffff */
.L_x_92:
[----:B------:R-:W-:-:S07]  /*95b0*/  MOV R0, UR5 ;  /* 0x0000000500007c02 */ /* 0x000fce0008000f00 */
.L_x_217:
[----:B--2---:R2:W3:Y:S02]  /*95c0*/  SYNCS.PHASECHK.TRANS64.TRYWAIT P0, [R0+URZ], R3 ;  /* 0x00000003000075a7 */ /* 0x0044e400080011ff */
[----:B---3--:R-:W-:Y:S05]  /*95d0*/  @!P0 NANOSLEEP.SYNCS 0x989680 ;  /* 0x009896800000895d */ /* 0x008fea0003900000 */
[----:B------:R-:W3:Y:S02]  /*95e0*/  @!P0 SYNCS.PHASECHK.TRANS64 P0, [R0+URZ], R3 ;  /* 0x00000003000085a7 */ /* 0x000ee400080010ff */
[----:B---3--:R-:W-:Y:S05]  /*95f0*/  @!P0 BRA `(.L_x_217) ;  /* 0xfffffffc00f08947 */ /* 0x008fea000383ffff */
[----:B------:R-:W-:Y:S05]  /*9600*/  BRA `(.L_x_218) ;  /* 0xffffffb000e47947 */ /* 0x000fea000383ffff */
.L_x_93:
[----:B------:R-:W-:-:S07]  /*9610*/  MOV R0, UR5 ;  /* 0x0000000500007c02 */ /* 0x000fce0008000f00 */
.L_x_219:
[----:B--2---:R2:W3:Y:S02]  /*9620*/  SYNCS.PHASECHK.TRANS64.TRYWAIT P0, [R0+URZ], R3 ;  /* 0x00000003000075a7 */ /* 0x0044e400080011ff */
[----:B---3--:R-:W-:Y:S05]  /*9630*/  @!P0 NANOSLEEP.SYNCS 0x989680 ;  /* 0x009896800000895d */ /* 0x008fea0003900000 */
[----:B------:R-:W3:Y:S02]  /*9640*/  @!P0 SYNCS.PHASECHK.TRANS64 P0, [R0+URZ], R3 ;  /* 0x00000003000085a7 */ /* 0x000ee400080010ff */
[----:B---3--:R-:W-:Y:S05]  /*9650*/  @!P0 BRA `(.L_x_219) ;  /* 0xfffffffc00f08947 */ /* 0x008fea000383ffff */
[----:B------:R-:W-:Y:S05]  /*9660*/  BRA `(.L_x_220) ;  /* 0xffffffb000f07947 */ /* 0x000fea000383ffff */
.L_x_94:
[----:B------:R-:W-:-:S07]  /*9670*/  MOV R0, UR7 ;  /* 0x0000000700007c02 */ /* 0x000fce0008000f00 */
.L_x_221:
[----:B--2---:R2:W3:Y:S02]  /*9680*/  SYNCS.PHASECHK.TRANS64.TRYWAIT P0, [R0+URZ], R3 ;  /* 0x00000003000075a7 */ /* 0x0044e400080011ff */
[----:B---3--:R-:W-:Y:S05]  /*9690*/  @!P0 NANOSLEEP.SYNCS 0x989680 ;  /* 0x009896800000895d */ /* 0x008fea0003900000 */
[----:B------:R-:W3:Y:S02]  /*96a0*/  @!P0 SYNCS.PHASECHK.TRANS64 P0, [R0+URZ], R3 ;  /* 0x00000003000085a7 */ /* 0x000ee400080010ff */
[----:B---3--:R-:W-:Y:S05]  /*96b0*/  @!P0 BRA `(.L_x_221) ;  /* 0xfffffffc00f08947 */ /* 0x008fea000383ffff */
[----:B------:R-:W-:Y:S05]  /*96c0*/  BRA `(.L_x_222) ;  /* 0xffffffb000fc7947 */ /* 0x000fea000383ffff */
.L_x_99:
[----:B--2---:R2:W3:Y:S02]  /*96d0*/  SYNCS.PHASECHK.TRANS64.TRYWAIT P0, [R0+URZ+0x250], R3 ;  /* 0x00025003000075a7 */ /* 0x0044e400080011ff */
[----:B---3--:R-:W-:Y:S05]  /*96e0*/  @!P0 NANOSLEEP.SYNCS 0x989680 ;  /* 0x009896800000895d */ /* 0x008fea0003900000 */
[----:B------:R-:W3:Y:S02]  /*96f0*/  @!P0 SYNCS.PHASECHK.TRANS64 P0, [R0+URZ+0x250], R3 ;  /* 0x00025003000085a7 */ /* 0x000ee400080010ff */
[----:B---3--:R-:W-:Y:S05]  /*9700*/  @!P0 BRA `(.L_x_99) ;  /* 0xfffffffc00f08947 */ /* 0x008fea000383ffff */
[----:B------:R-:W-:Y:S05]  /*9710*/  BRA `(.L_x_223) ;  /* 0xffffffb800007947 */ /* 0x000fea000383ffff */
.L_x_102:
[----:B------:R-:W-:Y:S07]  /*9720*/  MOV R0, UR7 ;  /* 0x0000000700007c02 */ /* 0x000fee0008000f00 */
.L_x_224:
[----:B--2---:R2:W3:Y:S02]  /*9730*/  SYNCS.PHASECHK.TRANS64.TRYWAIT P0, [R0+URZ+0x248], R3 ;  /* 0x00024803000075a7 */ /* 0x0044e400080011ff */
[----:B---3--:R-:W-:Y:S05]  /*9740*/  @!P0 NANOSLEEP.SYNCS 0x989680 ;  /* 0x009896800000895d */ /* 0x008fea0003900000 */
[----:B------:R-:W3:Y:S02]  /*9750*/  @!P0 SYNCS.PHASECHK.TRANS64 P0, [R0+URZ+0x248], R3 ;  /* 0x00024803000085a7 */ /* 0x000ee400080010ff */
[----:B---3--:R-:W-:Y:S05]  /*9760*/  @!P0 BRA `(.L_x_224) ;  /* 0xfffffffc00f08947 */ /* 0x008fea000383ffff */
[----:B------:R-:W-:Y:S05]  /*9770*/  BRA `(.L_x_101) ;  /* 0xffffffb800e07947 */ /* 0x000fea000383ffff */
.L_x_105:
[----:B--2---:R-:W-:Y:S07]  /*9780*/  MOV R3, UR7 ;  /* 0x0000000700037c02 */ /* 0x004fee0008000f00 */
.L_x_225:
[----:B-1----:R1:W2:Y:S02]  /*9790*/  SYNCS.PHASECHK.TRANS64.TRYWAIT P0, [R3+URZ+0x230], R12 ;  /* 0x0002300c030075a7 */ /* 0x0022a400080011ff */
[----:B--2---:R-:W-:Y:S05]  /*97a0*/  @!P0 NANOSLEEP.SYNCS 0x989680 ;  /* 0x009896800000895d */ /* 0x004fea0003900000 */
[----:B------:R-:W2:Y:S02]  /*97b0*/  @!P0 SYNCS.PHASECHK.TRANS64 P0, [R3+URZ+0x230], R12 ;  /* 0x0002300c030085a7 */ /* 0x000ea400080010ff */
[----:B--2---:R-:W-:Y:S05]  /*97c0*/  @!P0 BRA `(.L_x_225) ;  /* 0xfffffffc00f08947 */ /* 0x004fea000383ffff */
[----:B------:R-:W-:Y:S05]  /*97d0*/  BRA `(.L_x_226) ;  /* 0xffffffbc00587947 */ /* 0x000fea000383ffff */
.L_x_106:
[----:B------:R-:W-:Y:S07]  /*97e0*/  MOV R3, UR7 ;  /* 0x0000000700037c02 */ /* 0x000fee0008000f00 */
.L_x_227:
[----:B-1----:R1:W2:Y:S02]  /*97f0*/  SYNCS.PHASECHK.TRANS64.TRYWAIT P0, [R3+URZ+0x238], R12 ;  /* 0x0002380c030075a7 */ /* 0x0022a400080011ff */
[----:B--2---:R-:W-:Y:S05]  /*9800*/  @!P0 NANOSLEEP.SYNCS 0x989680 ;  /* 0x009896800000895d */ /* 0x004fea0003900000 */
[----:B------:R-:W2:Y:S02]  /*9810*/  @!P0 SYNCS.PHASECHK.TRANS64 P0, [R3+URZ+0x238], R12 ;  /* 0x0002380c030085a7 */ /* 0x000ea400080010ff */
[----:B--2---:R-:W-:Y:S05]  /*9820*/  @!P0 BRA `(.L_x_227) ;  /* 0xfffffffc00f08947 */ /* 0x004fea000383ffff */
[----:B------:R-:W-:Y:S05]  /*9830*/  BRA `(.L_x_228) ;  /* 0xffffffbc00d87947 */ /* 0x000fea000383ffff */
.L_x_108:
[----:B------:R-:W-:-:S07]  /*9840*/  MOV R0, UR7 ;  /* 0x0000000700007c02 */ /* 0x000fce0008000f00 */
.L_x_229:
[----:B-1----:R1:W3:Y:S02]  /*9850*/  SYNCS.PHASECHK.TRANS64.TRYWAIT P0, [R0+URZ+0x230], R3 ;  /* 0x00023003000075a7 */ /* 0x0022e400080011ff */
[----:B---3--:R-:W-:Y:S05]  /*9860*/  @!P0 NANOSLEEP.SYNCS 0x989680 ;  /* 0x009896800000895d */ /* 0x008fea0003900000 */
[----:B------:R-:W3:Y:S02]  /*9870*/  @!P0 SYNCS.PHASECHK.TRANS64 P0, [R0+URZ+0x230], R3 ;  /* 0x00023003000085a7 */ /* 0x000ee400080010ff */
[----:B---3--:R-:W-:Y:S05]  /*9880*/  @!P0 BRA `(.L_x_229) ;  /* 0xfffffffc00f08947 */ /* 0x008fea000383ffff */
[----:B------:R-:W-:Y:S05]  /*9890*/  BRA `(.L_x_230) ;  /* 0xffffffc000487947 */ /* 0x000fea000383ffff */
.L_x_110:
[----:B--2---:R2:W4:Y:S02]  /*98a0*/  SYNCS.PHASECHK.TRANS64.TRYWAIT P0, [R0+URZ+0x250], R3 ;  /* 0x00025003000075a7 */ /* 0x00452400080011ff */
[----:B----4-:R-:W-:Y:S05]  /*98b0*/  @!P0 NANOSLEEP.SYNCS 0x989680 ;  /* 0x009896800000895d */ /* 0x010fea0003900000 */
[----:B------:R-:W4:Y:S02]  /*98c0*/  @!P0 SYNCS.PHASECHK.TRANS64 P0, [R0+URZ+0x250], R3 ;  /* 0x00025003000085a7 */ /* 0x000f2400080010ff */
[----:B----4-:R-:W-:Y:S05]  /*98d0*/  @!P0 BRA `(.L_x_110) ;  /* 0xfffffffc00f08947 */ /* 0x010fea000383ffff */
[----:B------:R-:W-:Y:S05]  /*98e0*/  BRA `(.L_x_231) ;  /* 0xffffffc400147947 */ /* 0x000fea000383ffff */
.L_x_121:
[----:B-1----:R1:W3:Y:S02]  /*98f0*/  SYNCS.PHASECHK.TRANS64.TRYWAIT P1, [R0+URZ+0x220], R3 ;  /* 0x00022003000075a7 */ /* 0x0022e400080211ff */
[----:B---3--:R-:W-:Y:S05]  /*9900*/  @!P1 NANOSLEEP.SYNCS 0x989680 ;  /* 0x009896800000995d */ /* 0x008fea0003900000 */
[----:B------:R-:W3:Y:S02]  /*9910*/  @!P1 SYNCS.PHASECHK.TRANS64 P1, [R0+URZ+0x220], R3 ;  /* 0x00022003000095a7 */ /* 0x000ee400080210ff */
[----:B---3--:R-:W-:Y:S05]  /*9920*/  @!P1 BRA `(.L_x_121) ;  /* 0xfffffffc00f09947 */ /* 0x008fea000383ffff */
[----:B------:R-:W-:Y:S05]  /*9930*/  BRA `(.L_x_120) ;  /* 0xffffffd0002c7947 */ /* 0x000fea000383ffff */
.L_x_123:
[----:B-1----:R1:W4:Y:S02]  /*9940*/  SYNCS.PHASECHK.TRANS64.TRYWAIT P0, [R113+URZ+0x270], R2 ;  /* 0x00027002710075a7 */ /* 0x00232400080011ff */
[----:B----4-:R-:W-:Y:S05]  /*9950*/  @!P0 NANOSLEEP.SYNCS 0x989680 ;  /* 0x009896800000895d */ /* 0x010fea0003900000 */
[----:B------:R-:W4:Y:S02]  /*9960*/  @!P0 SYNCS.PHASECHK.TRANS64 P0, [R113+URZ+0x270], R2 ;  /* 0x00027002710085a7 */ /* 0x000f2400080010ff */
[----:B----4-:R-:W-:Y:S05]  /*9970*/  @!P0 BRA `(.L_x_123) ;  /* 0xfffffffc00f08947 */ /* 0x010fea000383ffff */
[----:B------:R-:W-:Y:S05]  /*9980*/  BRA `(.L_x_122) ;  /* 0xffffffd000807947 */ /* 0x000fea000383ffff */
.L_x_131:
[----:B--2---:R2:W3:Y:S02]  /*9990*/  SYNCS.PHASECHK.TRANS64.TRYWAIT P0, [R32+URZ+0x220], R3 ;  /* 0x00022003200075a7 */ /* 0x0044e400080011ff */
[----:B---3--:R-:W-:Y:S05]  /*99a0*/  @!P0 NANOSLEEP.SYNCS 0x989680 ;  /* 0x009896800000895d */ /* 0x008fea0003900000 */
[----:B------:R-:W3:Y:S02]  /*99b0*/  @!P0 SYNCS.PHASECHK.TRANS64 P0, [R32+URZ+0x220], R3 ;  /* 0x00022003200085a7 */ /* 0x000ee400080010ff */
[----:B---3--:R-:W-:Y:S05]  /*99c0*/  @!P0 BRA `(.L_x_131) ;  /* 0xfffffffc00f08947 */ /* 0x008fea000383ffff */
[----:B------:R-:W-:Y:S05]  /*99d0*/  BRA `(.L_x_130) ;  /* 0xffffffdc00707947 */ /* 0x000fea000383ffff */
        .weak           $__internal_0_$__cuda_sm10x_tcgen05_guardrail_trap_col_being_dealloced_not_returned_by_alloc
        .type           $__internal_0_$__cuda_sm10x_tcgen05_guardrail_trap_col_being_dealloced_not_returned_by_alloc,@function
        .size           $__internal_0_$__cuda_sm10x_tcgen05_guardrail_trap_col_being_dealloced_not_returned_by_alloc,($__internal_1_$__cuda_sm10x_tcgen05_guardrail_trap_phase_invalid_during_alloc - $__internal_0_$__cuda_sm10x_tcgen05_guardrail_trap_col_being_dealloced_not_returned_by_alloc)
$__internal_0_$__cuda_sm10x_tcgen05_guardrail_trap_col_being_dealloced_not_returned_by_alloc:
[----:B------:R-:W-:Y:S05]  /*99e0*/  BPT.TRAP 0x1 ;  /* 0x000000040000795c */ /* 0x000fea0000300000 */
[----:B------:R-:W-:-:S04]  /*99f0*/  HFMA2 R3, -RZ, RZ, 0, 0 ;  /* 0x00000000ff037431 */ /* 0x000fc800000001ff */
[----:B------:R-:W-:Y:S05]  /*9a00*/  RET.REL.NODEC R2 `(_ZN7cutlass13device_kernelINS_4gemm6kernel13GemmUniversalIN4cute5tupleIJiiiiEEENS1_10collective13CollectiveMmaINS1_35MainloopSm100TmaUmmaWarpSpecializedILi34ELi2ELi4ENS5_IJNS4_1CILi1EEESB_SB_EEEEENS5_IJNSA_ILi64EEENSA_ILi128EEENSA_ILi32EEEEEENS_12float_e5m2_tENS5_IJSB_llEEENS_12float_e4m3_tESJ_NS4_8TiledMMAINS4_8MMA_AtomIJNS4_10MMA_TraitsINS4_19SM100_MMA_F8F6F4_SSEJSI_SK_fSE_SF_NS4_17integral_constantINS4_4UMMA5MajorELSR_1EEESS_NSP_INSQ_7ScaleInELST_0EEESU_EEEEEENS4_6LayoutISC_NS5_IJNSA_ILi0EEESY_SY_EEEEENS5_IJNS4_10UnderscoreES11_S11_EEEEENS4_13SM90_TMA_LOADENS4_14ComposedLayoutINS4_7SwizzleILi2ELi4ELi3EEENS4_18smem_ptr_flag_bitsILi8EEENSX_INS5_IJSE_NSA_ILi8EEEEEENS5_IJSB_SE_EEEEEEEvNS4_8identityES14_NS15_INS16_ILi3ELi4ELi3EEES19_NSX_INS5_IJSF_S1A_EEENS5_IJSB_SF_EEEEEEEvS1F_EENS_8epilogue10collective18CollectiveEpilogueINS1M_23Sm100TmaWarpSpecializedILi2ELi2ELi32ELb0ELb0EEEJSH_NS5_IJNSX_ISE_SB_EES1R_EEESI_NS5_IJlSB_lEEESI_S1T_NS1M_6fusion15FusionCallbacksIS1Q_NS1U_17LinearCombinationISI_fSI_fLNS_15FloatRoundStyleE2EEESH_S1S_JEEENS4_5SM1004TMEM4LOAD26SM100_TMEM_LOAD_16dp32b32xES14_NS15_IS17_S19_NSX_INS5_IJS1A_SE_EEENS5_IJSE_SB_EEEEEEENS4_39AutoVectorizingCopyWithAssumedAlignmentILi128EEENS4_14SM90_TMA_STOREES27_S29_S29_EEEvvEEEEvNT_6ParamsE) ;  /* 0xffffff64027c7950 */ /* 0x000fea0003c3ffff */
        .weak           $__internal_1_$__cuda_sm10x_tcgen05_guardrail_trap_phase_invalid_during_alloc
        .type           $__internal_1_$__cuda_sm10x_tcgen05_guardrail_trap_phase_invalid_during_alloc,@function
        .size           $__internal_1_$__cuda_sm10x_tcgen05_guardrail_trap_phase_invalid_during_alloc,($__internal_2_$__cuda_sm10x_tcgen05_guardrail_trap_unallocated_columns_being_dealloced - $__internal_1_$__cuda_sm10x_tcgen05_guardrail_trap_phase_invalid_during_alloc)
$__internal_1_$__cuda_sm10x_tcgen05_guardrail_trap_phase_invalid_during_alloc:
[----:B------:R-:W-:Y:S05]  /*9a10*/  BPT.TRAP 0x1 ;  /* 0x000000040000795c */ /* 0x000fea0000300000 */
[----:B------:R-:W-:-:S04]  /*9a20*/  MOV R3, 0x0 ;  /* 0x0000000000037802 */ /* 0x000fc80000000f00 */
[----:B------:R-:W-:Y:S05]  /*9a30*/  RET.REL.NODEC R2 `(_ZN7cutlass13device_kernelINS_4gemm6kernel13GemmUniversalIN4cute5tupleIJiiiiEEENS1_10collective13CollectiveMmaINS1_35MainloopSm100TmaUmmaWarpSpecializedILi34ELi2ELi4ENS5_IJNS4_1CILi1EEESB_SB_EEEEENS5_IJNSA_ILi64EEENSA_ILi128EEENSA_ILi32EEEEEENS_12float_e5m2_tENS5_IJSB_llEEENS_12float_e4m3_tESJ_NS4_8TiledMMAINS4_8MMA_AtomIJNS4_10MMA_TraitsINS4_19SM100_MMA_F8F6F4_SSEJSI_SK_fSE_SF_NS4_17integral_constantINS4_4UMMA5MajorELSR_1EEESS_NSP_INSQ_7ScaleInELST_0EEESU_EEEEEENS4_6LayoutISC_NS5_IJNSA_ILi0EEESY_SY_EEEEENS5_IJNS4_10UnderscoreES11_S11_EEEEENS4_13SM90_TMA_LOADENS4_14ComposedLayoutINS4_7SwizzleILi2ELi4ELi3EEENS4_18smem_ptr_flag_bitsILi8EEENSX_INS5_IJSE_NSA_ILi8EEEEEENS5_IJSB_SE_EEEEEEEvNS4_8identityES14_NS15_INS16_ILi3ELi4ELi3EEES19_NSX_INS5_IJSF_S1A_EEENS5_IJSB_SF_EEEEEEEvS1F_EENS_8epilogue10collective18CollectiveEpilogueINS1M_23Sm100TmaWarpSpecializedILi2ELi2ELi32ELb0ELb0EEEJSH_NS5_IJNSX_ISE_SB_EES1R_EEESI_NS5_IJlSB_lEEESI_S1T_NS1M_6fusion15FusionCallbacksIS1Q_NS1U_17LinearCombinationISI_fSI_fLNS_15FloatRoundStyleE2EEESH_S1S_JEEENS4_5SM1004TMEM4LOAD26SM100_TMEM_LOAD_16dp32b32xES14_NS15_IS17_S19_NSX_INS5_IJS1A_SE_EEENS5_IJSE_SB_EEEEEEENS4_39AutoVectorizingCopyWithAssumedAlignmentILi128EEENS4_14SM90_TMA_STOREES27_S29_S29_EEEvvEEEEvNT_6ParamsE) ;  /* 0xffffff6402707950 */ /* 0x000fea0003c3ffff */
        .weak           $__internal_2_$__cuda_sm10x_tcgen05_guardrail_trap_unallocated_columns_being_dealloced
        .type           $__internal_2_$__cuda_sm10x_tcgen05_guardrail_trap_unallocated_columns_being_dealloced,@function
        .size           $__internal_2_$__cuda_sm10x_tcgen05_guardrail_trap_unallocated_columns_being_dealloced,(.L_x_233 - $__internal_2_$__cuda_sm10x_tcgen05_guardrail_trap_unallocated_columns_being_dealloced)
$__internal_2_$__cuda_sm10x_tcgen05_guardrail_trap_unallocated_columns_being_dealloced:
[----:B------:R-:W-:Y:S05]  /*9a40*/  BPT.TRAP 0x1 ;  /* 0x000000040000795c */ /* 0x000fea0000300000 */
[----:B------:R-:W-:-:S04]  /*9a50*/  HFMA2 R3, -RZ, RZ, 0, 0 ;  /* 0x00000000ff037431 */ /* 0x000fc800000001ff */
[----:B------:R-:W-:Y:S05]  /*9a60*/  RET.REL.NODEC R2 `(_ZN7cutlass13device_kernelINS_4gemm6kernel13GemmUniversalIN4cute5tupleIJiiiiEEENS1_10collective13CollectiveMmaINS1_35MainloopSm100TmaUmmaWarpSpecializedILi34ELi2ELi4ENS5_IJNS4_1CILi1EEESB_SB_EEEEENS5_IJNSA_ILi64EEENSA_ILi128EEENSA_ILi32EEEEEENS_12float_e5m2_tENS5_IJSB_llEEENS_12float_e4m3_tESJ_NS4_8TiledMMAINS4_8MMA_AtomIJNS4_10MMA_TraitsINS4_19SM100_MMA_F8F6F4_SSEJSI_SK_fSE_SF_NS4_17integral_constantINS4_4UMMA5MajorELSR_1EEESS_NSP_INSQ_7ScaleInELST_0EEESU_EEEEEENS4_6LayoutISC_NS5_IJNSA_ILi0EEESY_SY_EEEEENS5_IJNS4_10UnderscoreES11_S11_EEEEENS4_13SM90_TMA_LOADENS4_14ComposedLayoutINS4_7SwizzleILi2ELi4ELi3EEENS4_18smem_ptr_flag_bitsILi8EEENSX_INS5_IJSE_NSA_ILi8EEEEEENS5_IJSB_SE_EEEEEEEvNS4_8identityES14_NS15_INS16_ILi3ELi4ELi3EEES19_NSX_INS5_IJSF_S1A_EEENS5_IJSB_SF_EEEEEEEvS1F_EENS_8epilogue10collective18CollectiveEpilogueINS1M_23Sm100TmaWarpSpecializedILi2ELi2ELi32ELb0ELb0EEEJSH_NS5_IJNSX_ISE_SB_EES1R_EEESI_NS5_IJlSB_lEEESI_S1T_NS1M_6fusion15FusionCallbacksIS1Q_NS1U_17LinearCombinationISI_fSI_fLNS_15FloatRoundStyleE2EEESH_S1S_JEEENS4_5SM1004TMEM4LOAD26SM100_TMEM_LOAD_16dp32b32xES14_NS15_IS17_S19_NSX_INS5_IJS1A_SE_EEENS5_IJSE_SB_EEEEEEENS4_39AutoVectorizingCopyWithAssumedAlignmentILi128EEENS4_14SM90_TMA_STOREES27_S29_S29_EEEvvEEEEvNT_6ParamsE) ;  /* 0xffffff6402647950 */ /* 0x000fea0003c3ffff */
.L_x_232:
[----:B------:R-:W-:-:S00]  /*9a70*/  BRA `(.L_x_232) ;  /* 0xfffffffc00fc7947 */ /* 0x000fc0000383ffff */
[----:B------:R-:W-:-:S00]  /*9a80*/  NOP ;  /* 0x0000000000007918 */ /* 0x000fc00000000000 */
[----:B------:R-:W-:-:S00]  /*9a90*/  NOP ;  /* 0x0000000000007918 */ /* 0x000fc00000000000 */
[----:B------:R-:W-:-:S00]  /*9aa0*/  NOP ;  /* 0x0000000000007918 */ /* 0x000fc00000000000 */
[----:B------:R-:W-:-:S00]  /*9ab0*/  NOP ;  /* 0x0000000000007918 */ /* 0x000fc00000000000 */
[----:B------:R-:W-:-:S00]  /*9ac0*/  NOP ;  /* 0x0000000000007918 */ /* 0x000fc00000000000 */
[----:B------:R-:W-:-:S00]  /*9ad0*/  NOP ;  /* 0x0000000000007918 */ /* 0x000fc00000000000 */
[----:B------:R-:W-:-:S00]  /*9ae0*/  NOP ;  /* 0x0000000000007918 */ /* 0x000fc00000000000 */
[----:B------:R-:W-:-:S00]  /*9af0*/  NOP ;  /* 0x0000000000007918 */ /* 0x000fc00000000000 */
.L_x_233:


//--------------------- .nv.global.init           --------------------------
	.section	.nv.global.init,"aw",@progbits
.nv.global.init:
	.type		$str$27,@object
	.size		$str$27,($str$28 - $str$27)
$str$27:
        /*0000*/ 	.byte	0x28, 0x61, 0x64, 0x64, 0x72, 0x65, 0x73, 0x73, 0x20, 0x26, 0x20, 0x6d, 0x61, 0x73, 0x6b, 0x29
        /*0010*/ 	.byte	0x20, 0x3d, 0x3d, 0x20, 0x30, 0x00
	.type		$str$28,@object
	.size		$str$28,($str$26 - $str$28)
$str$28:
        /*0016*/ 	.byte	0x2f, 0x74, 0x6d, 0x70, 0x2f, 0x63, 0x75, 0x74, 0x6c, 0x61, 0x73, 0x73, 0x5f, 0x73, 0x77, 0x65
        /*0026*/ 	.byte	0x65, 0x70, 0x5f, 0x73, 0x72, 0x63, 0x2f, 0x69, 0x6e, 0x63, 0x6c, 0x75, 0x64, 0x65, 0x2f, 0x63
        /*0036*/ 	.byte	0x75, 0x74, 0x65, 0x2f, 0x70, 0x6f, 0x69, 0x6e, 0x74, 0x65, 0x72, 0x5f, 0x66, 0x6c, 0x61, 0x67
        /*0046*/ 	.byte	0x67, 0x65, 0x64, 0x2e, 0x68, 0x70, 0x70, 0x00
	.type		$str$26,@object
	.size		$str$26,($str$25 - $str$26)
$str$26:
        /*004e*/ 	.byte	0x2f, 0x74, 0x6d, 0x70, 0x2f, 0x63, 0x75, 0x74, 0x6c, 0x61, 0x73, 0x73, 0x5f, 0x73, 0x77, 0x65
        /*005e*/ 	.byte	0x65, 0x70, 0x5f, 0x73, 0x72, 0x63, 0x2f, 0x69, 0x6e, 0x63, 0x6c, 0x75, 0x64, 0x65, 0x2f, 0x63
        /*006e*/ 	.byte	0x75, 0x74, 0x65, 0x2f, 0x61, 0x74, 0x6f, 0x6d, 0x2f, 0x63, 0x6f, 0x70, 0x79, 0x5f, 0x74, 0x72
        /*007e*/ 	.byte	0x61, 0x69, 0x74, 0x73, 0x5f, 0x73, 0x6d, 0x31, 0x30, 0x30, 0x2e, 0x68, 0x70, 0x70, 0x00
	.type		$str$25,@object
	.size		$str$25,(__unnamed_1 - $str$25)
$str$25:
        /*008d*/ 	.byte	0x28, 0x28, 0x75, 0x69, 0x6e, 0x74, 0x33, 0x32, 0x5f, 0x74, 0x28, 0x74, 0x68, 0x72, 0x65, 0x61
        /*009d*/ 	.byte	0x64, 0x49, 0x64, 0x78, 0x2e, 0x78, 0x29, 0x20, 0x2f, 0x20, 0x33, 0x32, 0x29, 0x20, 0x25, 0x20
        /*00ad*/ 	.byte	0x34, 0x29, 0x20, 0x3d, 0x3d, 0x20, 0x28, 0x28, 0x28, 0x74, 0x6d, 0x65, 0x6d, 0x5f, 0x61, 0x64
        /*00bd*/ 	.byte	0x64, 0x72, 0x20, 0x3e, 0x3e, 0x20, 0x31, 0x36, 0x29, 0x20, 0x2f, 0x20, 0x33, 0x32, 0x29, 0x20
        /*00cd*/ 	.byte	0x25, 0x20, 0x34, 0x29, 0x00
	.type		__unnamed_1,@object
	.size		__unnamed_1,(__unnamed_2 - __unnamed_1)
__unnamed_1:
        /*00d2*/ 	.byte	0x61, 0x75, 0x74, 0x6f, 0x20, 0x63, 0x75, 0x74, 0x65, 0x3a, 0x3a, 0x61, 0x73, 0x5f, 0x70, 0x6f
        /* <DEDUP_REMOVED lines=24> */
        /*0262*/ 	.byte	0x3c, 0x34, 0x30, 0x39, 0x36, 0x3e, 0x3e, 0x3e, 0x3e, 0x5d, 0x00
	.type		__unnamed_2,@object
	.size		__unnamed_2,(.L_2 - __unnamed_2)
__unnamed_2:
        /* <DEDUP_REMOVED lines=40> */
        /*04ed*/ 	.byte	0x74, 0x65, 0x3a, 0x3a, 0x43, 0x3c, 0x30, 0x3e, 0x3e, 0x3e, 0x3e, 0x5d, 0x00
.L_2:


//--------------------- .nv.shared._ZN7cutlass13device_kernelINS_4gemm6kernel13GemmUniversalIN4cute5tupleIJiiiiEEENS1_10collective13CollectiveMmaINS1_35MainloopSm100TmaUmmaWarpSpecializedILi34ELi2ELi4ENS5_IJNS4_1CILi1EEESB_SB_EEEEENS5_IJNSA_ILi64EEENSA_ILi128EEENSA_ILi32EEEEEENS_12float_e5m2_tENS5_IJSB_llEEENS_12float_e4m3_tESJ_NS4_8TiledMMAINS4_8MMA_AtomIJNS4_10MMA_TraitsINS4_19SM100_MMA_F8F6F4_SSEJSI_SK_fSE_SF_NS4_17integral_constantINS4_4UMMA5MajorELSR_1EEESS_NSP_INSQ_7ScaleInELST_0EEESU_EEEEEENS4_6LayoutISC_NS5_IJNSA_ILi0EEESY_SY_EEEEENS5_IJNS4_10UnderscoreES11_S11_EEEEENS4_13SM90_TMA_LOADENS4_14ComposedLayoutINS4_7SwizzleILi2ELi4ELi3EEENS4_18smem_ptr_flag_bitsILi8EEENSX_INS5_IJSE_NSA_ILi8EEEEEENS5_IJSB_SE_EEEEEEEvNS4_8identityES14_NS15_INS16_ILi3ELi4ELi3EEES19_NSX_INS5_IJSF_S1A_EEENS5_IJSB_SF_EEEEEEEvS1F_EENS_8epilogue10collective18CollectiveEpilogueINS1M_23Sm100TmaWarpSpecializedILi2ELi2ELi32ELb0ELb0EEEJSH_NS5_IJNSX_ISE_SB_EES1R_EEESI_NS5_IJlSB_lEEESI_S1T_NS1M_6fusion15FusionCallbacksIS1Q_NS1U_17LinearCombinationISI_fSI_fLNS_15FloatRoundStyleE2EEESH_S1S_JEEENS4_5SM1004TMEM4LOAD26SM100_TMEM_LOAD_16dp32b32xES14_NS15_IS17_S19_NSX_INS5_IJS1A_SE_EEENS5_IJSE_SB_EEEEEEENS4_39AutoVectorizingCopyWithAssumedAlignmentILi128EEENS4_14SM90_TMA_STOREES27_S29_S29_EEEvvEEEEvNT_6ParamsE --------------------------
	.section	.nv.shared._ZN7cutlass13device_kernelINS_4gemm6kernel13GemmUniversalIN4cute5tupleIJiiiiEEENS1_10collective13CollectiveMmaINS1_35MainloopSm100TmaUmmaWarpSpecializedILi34ELi2ELi4ENS5_IJNS4_1CILi1EEESB_SB_EEEEENS5_IJNSA_ILi64EEENSA_ILi128EEENSA_ILi32EEEEEENS_12float_e5m2_tENS5_IJSB_llEEENS_12float_e4m3_tESJ_NS4_8TiledMMAINS4_8MMA_AtomIJNS4_10MMA_TraitsINS4_19SM100_MMA_F8F6F4_SSEJSI_SK_fSE_SF_NS4_17integral_constantINS4_4UMMA5MajorELSR_1EEESS_NSP_INSQ_7ScaleInELST_0EEESU_EEEEEENS4_6LayoutISC_NS5_IJNSA_ILi0EEESY_SY_EEEEENS5_IJNS4_10UnderscoreES11_S11_EEEEENS4_13SM90_TMA_LOADENS4_14ComposedLayoutINS4_7SwizzleILi2ELi4ELi3EEENS4_18smem_ptr_flag_bitsILi8EEENSX_INS5_IJSE_NSA_ILi8EEEEEENS5_IJSB_SE_EEEEEEEvNS4_8identityES14_NS15_INS16_ILi3ELi4ELi3EEES19_NSX_INS5_IJSF_S1A_EEENS5_IJSB_SF_EEEEEEEvS1F_EENS_8epilogue10collective18CollectiveEpilogueINS1M_23Sm100TmaWarpSpecializedILi2ELi2ELi32ELb0ELb0EEEJSH_NS5_IJNSX_ISE_SB_EES1R_EEESI_NS5_IJlSB_lEEESI_S1T_NS1M_6fusion15FusionCallbacksIS1Q_NS1U_17LinearCombinationISI_fSI_fLNS_15FloatRoundStyleE2EEESH_S1S_JEEENS4_5SM1004TMEM4LOAD26SM100_TMEM_LOAD_16dp32b32xES14_NS15_IS17_S19_NSX_INS5_IJS1A_SE_EEENS5_IJSE_SB_EEEEEEENS4_39AutoVectorizingCopyWithAssumedAlignmentILi128EEENS4_14SM90_TMA_STOREES27_S29_S29_EEEvvEEEEvNT_6ParamsE,"aw",@nobits
	.sectionflags	@""
	.align	16
	.zero		1024


//--------------------- .nv.shared.reserved.0     --------------------------
	.section	.nv.shared.reserved.0,"aw",@nobits
	.weak		__nv_reservedSMEM_offset_0_alias
	.size		__nv_reservedSMEM_offset_0_alias, 0, 64
	.other		__nv_reservedSMEM_offset_0_alias,@"STO_CUDA_RESERVED_SHARED STV_DEFAULT"
__nv_reservedSMEM_offset_0_alias:
	.zero		0
.nv.shared.reserved.0:
	.zero		64
	.weak		__nv_reservedSMEM_tcgen05_partition
	.type		__nv_reservedSMEM_tcgen05_partition,@object
	.size		__nv_reservedSMEM_tcgen05_partition,(.L_0 - __nv_reservedSMEM_tcgen05_partition)
__nv_reservedSMEM_tcgen05_partition:
	.zero		32
.L_0:


//--------------------- .nv.global                --------------------------
	.section	.nv.global,"aw",@nobits
.nv.global:
	.type		_ZN40_INTERNAL_e5cb5b56_4_k_cu_b58fb684_265564cute1_E,@object
	.size		_ZN40_INTERNAL_e5cb5b56_4_k_cu_b58fb684_265564cute1_E,(_ZN40_INTERNAL_e5cb5b56_4_k_cu_b58fb684_265564cuda3std3__45__cpo6cbeginE - _ZN40_INTERNAL_e5cb5b56_4_k_cu_b58fb684_265564cute1_E)
_ZN40_INTERNAL_e5cb5b56_4_k_cu_b58fb684_265564cute1_E:
	.zero		1
	.type		_ZN40_INTERNAL_e5cb5b56_4_k_cu_b58fb684_265564cuda3std3__45__cpo6cbeginE,@object
	.size		_ZN40_INTERNAL_e5cb5b56_4_k_cu_b58fb684_265564cuda3std3__45__cpo6cbeginE,(_ZN40_INTERNAL_e5cb5b56_4_k_cu_b58fb684_265564cuda3std3__48in_placeE - _ZN40_INTERNAL_e5cb5b56_4_k_cu_b58fb684_265564cuda3std3__45__cpo6cbeginE)
_ZN40_INTERNAL_e5cb5b56_4_k_cu_b58fb684_265564cuda3std3__45__cpo6cbeginE:
	.zero		1
	.type		_ZN40_INTERNAL_e5cb5b56_4_k_cu_b58fb684_265564cuda3std3__48in_placeE,@object
	.size		_ZN40_INTERNAL_e5cb5b56_4_k_cu_b58fb684_265564cuda3std3__48in_placeE,(_ZN40_INTERNAL_e5cb5b56_4_k_cu_b58fb684_265564cuda3std6ranges3__45__cpo9iter_moveE - _ZN40_INTERNAL_e5cb5b56_4_k_cu_b58fb684_265564cuda3std3__48in_placeE)
_ZN40_INTERNAL_e5cb5b56_4_k_cu_b58fb684_265564cuda3std3__48in_placeE:
	.zero		1
	.type		_ZN40_INTERNAL_e5cb5b56_4_k_cu_b58fb684_265564cuda3std6ranges3__45__cpo9iter_moveE,@object
	.size		_ZN40_INTERNAL_e5cb5b56_4_k_cu_b58fb684_265564cuda3std6ranges3__45__cpo9iter_moveE,(_ZN40_INTERNAL_e5cb5b56_4_k_cu_b58fb684_265564cuda3std3__45__cpo5beginE - _ZN40_INTERNAL_e5cb5b56_4_k_cu_b58fb684_265564cuda3std6ranges3__45__cpo9iter_moveE)
_ZN40_INTERNAL_e5cb5b56_4_k_cu_b58fb684_265564cuda3std6ranges3__45__cpo9iter_moveE:
	.zero		1
	.type		_ZN40_INTERNAL_e5cb5b56_4_k_cu_b58fb684_265564cuda3std3__45__cpo5beginE,@object
	.size		_ZN40_INTERNAL_e5cb5b56_4_k_cu_b58fb684_265564cuda3std3__45__cpo5beginE,(_ZN40_INTERNAL_e5cb5b56_4_k_cu_b58fb684_265564cuda3std3__442_GLOBAL__N__e5cb5b56_4_k_cu_b58fb684_265566ignoreE - _ZN40_INTERNAL_e5cb5b56_4_k_cu_b58fb684_265564cuda3std3__45__cpo5beginE)
_ZN40_INTERNAL_e5cb5b56_4_k_cu_b58fb684_265564cuda3std3__45__cpo5beginE:
	.zero		1
	.type		_ZN40_INTERNAL_e5cb5b56_4_k_cu_b58fb684_265564cuda3std3__442_GLOBAL__N__e5cb5b56_4_k_cu_b58fb684_265566ignoreE,@object
	.size		_ZN40_INTERNAL_e5cb5b56_4_k_cu_b58fb684_265564cuda3std3__442_GLOBAL__N__e5cb5b56_4_k_cu_b58fb684_265566ignoreE,(_ZN40_INTERNAL_e5cb5b56_4_k_cu_b58fb684_265564cute7productE - _ZN40_INTERNAL_e5cb5b56_4_k_cu_b58fb684_265564cuda3std3__442_GLOBAL__N__e5cb5b56_4_k_cu_b58fb684_265566ignoreE)
_ZN40_INTERNAL_e5cb5b56_4_k_cu_b58fb684_265564cuda3std3__442_GLOBAL__N__e5cb5b56_4_k_cu_b58fb684_265566ignoreE:
	.zero		1
	.type		_ZN40_INTERNAL_e5cb5b56_4_k_cu_b58fb684_265564cute7productE,@object
	.size		_ZN40_INTERNAL_e5cb5b56_4_k_cu_b58fb684_265564cute7productE,(_ZN40_INTERNAL_e5cb5b56_4_k_cu_b58fb684_265564cuda3std3__45__cpo3endE - _ZN40_INTERNAL_e5cb5b56_4_k_cu_b58fb684_265564cute7productE)
_ZN40_INTERNAL_e5cb5b56_4_k_cu_b58fb684_265564cute7productE:
	.zero		1
	.type		_ZN40_INTERNAL_e5cb5b56_4_k_cu_b58fb684_265564cuda3std3__45__cpo3endE,@object
	.size		_ZN40_INTERNAL_e5cb5b56_4_k_cu_b58fb684_265564cuda3std3__45__cpo3endE,(_ZN40_INTERNAL_e5cb5b56_4_k_cu_b58fb684_265564cuda3std3__419piecewise_constructE - _ZN40_INTERNAL_e5cb5b56_4_k_cu_b58fb684_265564cuda3std3__45__cpo3endE)
_ZN40_INTERNAL_e5cb5b56_4_k_cu_b58fb684_265564cuda3std3__45__cpo3endE:
	.zero		1
	.type		_ZN40_INTERNAL_e5cb5b56_4_k_cu_b58fb684_265564cuda3std3__419piecewise_constructE,@object
	.size		_ZN40_INTERNAL_e5cb5b56_4_k_cu_b58fb684_265564cuda3std3__419piecewise_constructE,(_ZN40_INTERNAL_e5cb5b56_4_k_cu_b58fb684_265564cuda3std3__45__cpo4cendE - _ZN40_INTERNAL_e5cb5b56_4_k_cu_b58fb684_265564cuda3std3__419piecewise_constructE)
_ZN40_INTERNAL_e5cb5b56_4_k_cu_b58fb684_265564cuda3std3__419piecewise_constructE:
	.zero		1
	.type		_ZN40_INTERNAL_e5cb5b56_4_k_cu_b58fb684_265564cuda3std3__45__cpo4cendE,@object
	.size		_ZN40_INTERNAL_e5cb5b56_4_k_cu_b58fb684_265564cuda3std3__45__cpo4cendE,(_ZN40_INTERNAL_e5cb5b56_4_k_cu_b58fb684_265564cuda3std6ranges3__45__cpo4swapE - _ZN40_INTERNAL_e5cb5b56_4_k_cu_b58fb684_265564cuda3std3__45__cpo4cendE)
_ZN40_INTERNAL_e5cb5b56_4_k_cu_b58fb684_265564cuda3std3__45__cpo4cendE:
	.zero		1
	.type		_ZN40_INTERNAL_e5cb5b56_4_k_cu_b58fb684_265564cuda3std6ranges3__45__cpo4swapE,@object
	.size		_ZN40_INTERNAL_e5cb5b56_4_k_cu_b58fb684_265564cuda3std6ranges3__45__cpo4swapE,(.L_10 - _ZN40_INTERNAL_e5cb5b56_4_k_cu_b58fb684_265564cuda3std6ranges3__45__cpo4swapE)
_ZN40_INTERNAL_e5cb5b56_4_k_cu_b58fb684_265564cuda3std6ranges3__45__cpo4swapE:
	.zero		1
.L_10:


//--------------------- .nv.constant0._ZN7cutlass13device_kernelINS_4gemm6kernel13GemmUniversalIN4cute5tupleIJiiiiEEENS1_10collective13CollectiveMmaINS1_35MainloopSm100TmaUmmaWarpSpecializedILi34ELi2ELi4ENS5_IJNS4_1CILi1EEESB_SB_EEEEENS5_IJNSA_ILi64EEENSA_ILi128EEENSA_ILi32EEEEEENS_12float_e5m2_tENS5_IJSB_llEEENS_12float_e4m3_tESJ_NS4_8TiledMMAINS4_8MMA_AtomIJNS4_10MMA_TraitsINS4_19SM100_MMA_F8F6F4_SSEJSI_SK_fSE_SF_NS4_17integral_constantINS4_4UMMA5MajorELSR_1EEESS_NSP_INSQ_7ScaleInELST_0EEESU_EEEEEENS4_6LayoutISC_NS5_IJNSA_ILi0EEESY_SY_EEEEENS5_IJNS4_10UnderscoreES11_S11_EEEEENS4_13SM90_TMA_LOADENS4_14ComposedLayoutINS4_7SwizzleILi2ELi4ELi3EEENS4_18smem_ptr_flag_bitsILi8EEENSX_INS5_IJSE_NSA_ILi8EEEEEENS5_IJSB_SE_EEEEEEEvNS4_8identityES14_NS15_INS16_ILi3ELi4ELi3EEES19_NSX_INS5_IJSF_S1A_EEENS5_IJSB_SF_EEEEEEEvS1F_EENS_8epilogue10collective18CollectiveEpilogueINS1M_23Sm100TmaWarpSpecializedILi2ELi2ELi32ELb0ELb0EEEJSH_NS5_IJNSX_ISE_SB_EES1R_EEESI_NS5_IJlSB_lEEESI_S1T_NS1M_6fusion15FusionCallbacksIS1Q_NS1U_17LinearCombinationISI_fSI_fLNS_15FloatRoundStyleE2EEESH_S1S_JEEENS4_5SM1004TMEM4LOAD26SM100_TMEM_LOAD_16dp32b32xES14_NS15_IS17_S19_NSX_INS5_IJS1A_SE_EEENS5_IJSE_SB_EEEEEEENS4_39AutoVectorizingCopyWithAssumedAlignmentILi128EEENS4_14SM90_TMA_STOREES27_S29_S29_EEEvvEEEEvNT_6ParamsE --------------------------
	.section	.nv.constant0._ZN7cutlass13device_kernelINS_4gemm6kernel13GemmUniversalIN4cute5tupleIJiiiiEEENS1_10collective13CollectiveMmaINS1_35MainloopSm100TmaUmmaWarpSpecializedILi34ELi2ELi4ENS5_IJNS4_1CILi1EEESB_SB_EEEEENS5_IJNSA_ILi64EEENSA_ILi128EEENSA_ILi32EEEEEENS_12float_e5m2_tENS5_IJSB_llEEENS_12float_e4m3_tESJ_NS4_8TiledMMAINS4_8MMA_AtomIJNS4_10MMA_TraitsINS4_19SM100_MMA_F8F6F4_SSEJSI_SK_fSE_SF_NS4_17integral_constantINS4_4UMMA5MajorELSR_1EEESS_NSP_INSQ_7ScaleInELST_0EEESU_EEEEEENS4_6LayoutISC_NS5_IJNSA_ILi0EEESY_SY_EEEEENS5_IJNS4_10UnderscoreES11_S11_EEEEENS4_13SM90_TMA_LOADENS4_14ComposedLayoutINS4_7SwizzleILi2ELi4ELi3EEENS4_18smem_ptr_flag_bitsILi8EEENSX_INS5_IJSE_NSA_ILi8EEEEEENS5_IJSB_SE_EEEEEEEvNS4_8identityES14_NS15_INS16_ILi3ELi4ELi3EEES19_NSX_INS5_IJSF_S1A_EEENS5_IJSB_SF_EEEEEEEvS1F_EENS_8epilogue10collective18CollectiveEpilogueINS1M_23Sm100TmaWarpSpecializedILi2ELi2ELi32ELb0ELb0EEEJSH_NS5_IJNSX_ISE_SB_EES1R_EEESI_NS5_IJlSB_lEEESI_S1T_NS1M_6fusion15FusionCallbacksIS1Q_NS1U_17LinearCombinationISI_fSI_fLNS_15FloatRoundStyleE2EEESH_S1S_JEEENS4_5SM1004TMEM4LOAD26SM100_TMEM_LOAD_16dp32b32xES14_NS15_IS17_S19_NSX_INS5_IJS1A_SE_EEENS5_IJSE_SB_EEEEEEENS4_39AutoVectorizingCopyWithAssumedAlignmentILi128EEENS4_14SM90_TMA_STOREES27_S29_S29_EEEvvEEEEvNT_6ParamsE,"a",@progbits
	.sectionflags	@""
	.align	4
.nv.constant0._ZN7cutlass13device_kernelINS_4gemm6kernel13GemmUniversalIN4cute5tupleIJiiiiEEENS1_10collective13CollectiveMmaINS1_35MainloopSm100TmaUmmaWarpSpecializedILi34ELi2ELi4ENS5_IJNS4_1CILi1EEESB_SB_EEEEENS5_IJNSA_ILi64EEENSA_ILi128EEENSA_ILi32EEEEEENS_12float_e5m2_tENS5_IJSB_llEEENS_12float_e4m3_tESJ_NS4_8TiledMMAINS4_8MMA_AtomIJNS4_10MMA_TraitsINS4_19SM100_MMA_F8F6F4_SSEJSI_SK_fSE_SF_NS4_17integral_constantINS4_4UMMA5MajorELSR_1EEESS_NSP_INSQ_7ScaleInELST_0EEESU_EEEEEENS4_6LayoutISC_NS5_IJNSA_ILi0EEESY_SY_EEEEENS5_IJNS4_10UnderscoreES11_S11_EEEEENS4_13SM90_TMA_LOADENS4_14ComposedLayoutINS4_7SwizzleILi2ELi4ELi3EEENS4_18smem_ptr_flag_bitsILi8EEENSX_INS5_IJSE_NSA_ILi8EEEEEENS5_IJSB_SE_EEEEEEEvNS4_8identityES14_NS15_INS16_ILi3ELi4ELi3EEES19_NSX_INS5_IJSF_S1A_EEENS5_IJSB_SF_EEEEEEEvS1F_EENS_8epilogue10collective18CollectiveEpilogueINS1M_23Sm100TmaWarpSpecializedILi2ELi2ELi32ELb0ELb0EEEJSH_NS5_IJNSX_ISE_SB_EES1R_EEESI_NS5_IJlSB_lEEESI_S1T_NS1M_6fusion15FusionCallbacksIS1Q_NS1U_17LinearCombinationISI_fSI_fLNS_15FloatRoundStyleE2EEESH_S1S_JEEENS4_5SM1004TMEM4LOAD26SM100_TMEM_LOAD_16dp32b32xES14_NS15_IS17_S19_NSX_INS5_IJS1A_SE_EEENS5_IJSE_SB_EEEEEEENS4_39AutoVectorizingCopyWithAssumedAlignmentILi128EEENS4_14SM90_TMA_STOREES27_S29_S29_EEEvvEEEEvNT_6ParamsE:
	.zero		2944


//--------------------- SYMBOLS --------------------------

	.type		.nv.reservedSmem.offset0,@object
	.size		.nv.reservedSmem.offset0,0x4
	.type		.nv.reservedSmem.cap,@object
	.size		.nv.reservedSmem.cap,0x4
	.type		__assertfail,@function
